	.target	sm_100a

	.elftype	@"ET_EXEC"


//--------------------- .note.nv.tkinfo           --------------------------
	.section	.note.nv.tkinfo,"",@"SHT_NOTE"
	.sectionflags	@"SHF_NOTE_NV_TKINFO"
	.tkinfo
        /*0018*/ 	.word	0x00000002
        /*0030*/ 	.string	""
        /*0030*/ 	.string	"ptxas"
        /*0030*/ 	.string	"Cuda compilation tools, release 13.0, V13.0.88"
        /*0030*/ 	.string	"Build cuda_13.0.r13.0/compiler.36424714_0"
        /*0030*/ 	.string	"-arch sm_100a -m 64 "



//--------------------- .note.nv.cuinfo           --------------------------
	.section	.note.nv.cuinfo,"",@"SHT_NOTE"
	.sectionflags	@"SHF_NOTE_NV_CUINFO"
        /*0018*/ 	.short	0x0002
        /*001a*/ 	.short	0x0064
        /*001c*/ 	.short	0x0082
	.zero		2


//--------------------- .nv.info                  --------------------------
	.section	.nv.info,"",@"SHT_CUDA_INFO"
	.align	4


	//----- nvinfo : EIATTR_REGCOUNT
	.align		4
        /*0000*/ 	.byte	0x04, 0x2f
        /*0002*/ 	.short	(.L_19 - .L_18)
	.align		4
.L_18:
        /*0004*/ 	.word	index@(_ZN7cutlass13device_kernelINS_4gemm6kernel13GemmUniversalIN4cute5tupleIJiiiiEEENS1_10collective13CollectiveMmaINS1_35MainloopSm100TmaUmmaWarpSpecializedILi5ELi2ELi4ENS5_IJNS4_1CILi1EEESB_SB_EEEEENS5_IJNSA_ILi128EEESE_NSA_ILi64EEEEEEaNS5_IJlSB_lEEEaSH_NS4_8TiledMMAINS4_8MMA_AtomIJNS4_15SM100_MMA_S8_SSIaaiLi128ELi128ELNS4_4UMMA5MajorE0ELSM_0ELNSL_8SaturateE0EEEEEENS4_6LayoutISC_NS5_IJNSA_ILi0EEESR_SR_EEEEENS5_IJNS4_10UnderscoreESU_SU_EEEEENS4_13SM90_TMA_LOADENS4_14ComposedLayoutINS4_7SwizzleILi2ELi4ELi3EEENS4_18smem_ptr_flag_bitsILi8EEENSQ_INS5_IJNSA_ILi8EEESF_EEENS5_IJSF_SB_EEEEEEEvNS4_8identityESX_S17_vS18_EENS_8epilogue10collective18CollectiveEpilogueINS1A_23Sm100TmaWarpSpecializedILi2ELi2ELi64ELb0ELb0EEEJSG_NS5_IJNSQ_ISE_SB_EENSQ_ISF_SB_EEEEEaSH_aSH_NS1A_6fusion15FusionCallbacksIS1E_NS1I_17LinearCombinationIaiaiLNS_15FloatRoundStyleE2EEESG_S1H_JEEENS4_5SM1004TMEM4LOAD26SM100_TMEM_LOAD_32dp32b64xESX_S17_NS4_39AutoVectorizingCopyWithAssumedAlignmentILi128EEENS4_14SM90_TMA_STOREES17_S1T_S1T_EEEvvEEEEvNT_6ParamsE)
        /*0008*/ 	.word	0x000000af


	//----- nvinfo : EIATTR_FRAME_SIZE
	.align		4
.L_19:
        /*000c*/ 	.byte	0x04, 0x11
        /*000e*/ 	.short	(.L_21 - .L_20)
	.align		4
.L_20:
        /*0010*/ 	.word	index@($__internal_2_$__cuda_sm10x_tcgen05_guardrail_trap_unallocated_columns_being_dealloced)
        /*0014*/ 	.word	0x00000000


	//----- nvinfo : EIATTR_FRAME_SIZE
	.align		4
.L_21:
        /*0018*/ 	.byte	0x04, 0x11
        /*001a*/ 	.short	(.L_23 - .L_22)
	.align		4
.L_22:
        /*001c*/ 	.word	index@($__internal_1_$__cuda_sm10x_tcgen05_guardrail_trap_phase_invalid_during_alloc)
        /*0020*/ 	.word	0x00000000


	//----- nvinfo : EIATTR_FRAME_SIZE
	.align		4
.L_23:
        /*0024*/ 	.byte	0x04, 0x11
        /*0026*/ 	.short	(.L_25 - .L_24)
	.align		4
.L_24:
        /*0028*/ 	.word	index@($__internal_0_$__cuda_sm10x_tcgen05_guardrail_trap_col_being_dealloced_not_returned_by_alloc)
        /*002c*/ 	.word	0x00000000


	//----- nvinfo : EIATTR_FRAME_SIZE
	.align		4
.L_25:
        /*0030*/ 	.byte	0x04, 0x11
        /*0032*/ 	.short	(.L_27 - .L_26)
	.align		4
.L_26:
        /*0034*/ 	.word	index@(_ZN7cutlass13device_kernelINS_4gemm6kernel13GemmUniversalIN4cute5tupleIJiiiiEEENS1_10collective13CollectiveMmaINS1_35MainloopSm100TmaUmmaWarpSpecializedILi5ELi2ELi4ENS5_IJNS4_1CILi1EEESB_SB_EEEEENS5_IJNSA_ILi128EEESE_NSA_ILi64EEEEEEaNS5_IJlSB_lEEEaSH_NS4_8TiledMMAINS4_8MMA_AtomIJNS4_15SM100_MMA_S8_SSIaaiLi128ELi128ELNS4_4UMMA5MajorE0ELSM_0ELNSL_8SaturateE0EEEEEENS4_6LayoutISC_NS5_IJNSA_ILi0EEESR_SR_EEEEENS5_IJNS4_10UnderscoreESU_SU_EEEEENS4_13SM90_TMA_LOADENS4_14ComposedLayoutINS4_7SwizzleILi2ELi4ELi3EEENS4_18smem_ptr_flag_bitsILi8EEENSQ_INS5_IJNSA_ILi8EEESF_EEENS5_IJSF_SB_EEEEEEEvNS4_8identityESX_S17_vS18_EENS_8epilogue10collective18CollectiveEpilogueINS1A_23Sm100TmaWarpSpecializedILi2ELi2ELi64ELb0ELb0EEEJSG_NS5_IJNSQ_ISE_SB_EENSQ_ISF_SB_EEEEEaSH_aSH_NS1A_6fusion15FusionCallbacksIS1E_NS1I_17LinearCombinationIaiaiLNS_15FloatRoundStyleE2EEESG_S1H_JEEENS4_5SM1004TMEM4LOAD26SM100_TMEM_LOAD_32dp32b64xESX_S17_NS4_39AutoVectorizingCopyWithAssumedAlignmentILi128EEENS4_14SM90_TMA_STOREES17_S1T_S1T_EEEvvEEEEvNT_6ParamsE)
        /*0038*/ 	.word	0x00000000


	//----- nvinfo : EIATTR_MIN_STACK_SIZE
	.align		4
.L_27:
        /*003c*/ 	.byte	0x04, 0x12
        /*003e*/ 	.short	(.L_29 - .L_28)
	.align		4
.L_28:
        /*0040*/ 	.word	index@(_ZN7cutlass13device_kernelINS_4gemm6kernel13GemmUniversalIN4cute5tupleIJiiiiEEENS1_10collective13CollectiveMmaINS1_35MainloopSm100TmaUmmaWarpSpecializedILi5ELi2ELi4ENS5_IJNS4_1CILi1EEESB_SB_EEEEENS5_IJNSA_ILi128EEESE_NSA_ILi64EEEEEEaNS5_IJlSB_lEEEaSH_NS4_8TiledMMAINS4_8MMA_AtomIJNS4_15SM100_MMA_S8_SSIaaiLi128ELi128ELNS4_4UMMA5MajorE0ELSM_0ELNSL_8SaturateE0EEEEEENS4_6LayoutISC_NS5_IJNSA_ILi0EEESR_SR_EEEEENS5_IJNS4_10UnderscoreESU_SU_EEEEENS4_13SM90_TMA_LOADENS4_14ComposedLayoutINS4_7SwizzleILi2ELi4ELi3EEENS4_18smem_ptr_flag_bitsILi8EEENSQ_INS5_IJNSA_ILi8EEESF_EEENS5_IJSF_SB_EEEEEEEvNS4_8identityESX_S17_vS18_EENS_8epilogue10collective18CollectiveEpilogueINS1A_23Sm100TmaWarpSpecializedILi2ELi2ELi64ELb0ELb0EEEJSG_NS5_IJNSQ_ISE_SB_EENSQ_ISF_SB_EEEEEaSH_aSH_NS1A_6fusion15FusionCallbacksIS1E_NS1I_17LinearCombinationIaiaiLNS_15FloatRoundStyleE2EEESG_S1H_JEEENS4_5SM1004TMEM4LOAD26SM100_TMEM_LOAD_32dp32b64xESX_S17_NS4_39AutoVectorizingCopyWithAssumedAlignmentILi128EEENS4_14SM90_TMA_STOREES17_S1T_S1T_EEEvvEEEEvNT_6ParamsE)
        /*0044*/ 	.word	0x00000000
.L_29:


//--------------------- .nv.compat                --------------------------
	.section	.nv.compat,"",@"SHT_CUDA_COMPAT_INFO"
	.align	4
        /*0000*/ 	.byte	0x02, 0x09, 0x01, 0x00, 0x02, 0x02, 0x03, 0x00, 0x02, 0x05, 0x06, 0x00, 0x03, 0x07, 0x01, 0x01
        /*0010*/ 	.byte	0x02, 0x03, 0x01, 0x00, 0x02, 0x06, 0x01, 0x00, 0x04, 0x0b, 0x08, 0x00, 0x01, 0x00, 0x00, 0x00
        /*0020*/ 	.byte	0x00, 0x00, 0x00, 0x00


//--------------------- .nv.info._ZN7cutlass13device_kernelINS_4gemm6kernel13GemmUniversalIN4cute5tupleIJiiiiEEENS1_10collective13CollectiveMmaINS1_35MainloopSm100TmaUmmaWarpSpecializedILi5ELi2ELi4ENS5_IJNS4_1CILi1EEESB_SB_EEEEENS5_IJNSA_ILi128EEESE_NSA_ILi64EEEEEEaNS5_IJlSB_lEEEaSH_NS4_8TiledMMAINS4_8MMA_AtomIJNS4_15SM100_MMA_S8_SSIaaiLi128ELi128ELNS4_4UMMA5MajorE0ELSM_0ELNSL_8SaturateE0EEEEEENS4_6LayoutISC_NS5_IJNSA_ILi0EEESR_SR_EEEEENS5_IJNS4_10UnderscoreESU_SU_EEEEENS4_13SM90_TMA_LOADENS4_14ComposedLayoutINS4_7SwizzleILi2ELi4ELi3EEENS4_18smem_ptr_flag_bitsILi8EEENSQ_INS5_IJNSA_ILi8EEESF_EEENS5_IJSF_SB_EEEEEEEvNS4_8identityESX_S17_vS18_EENS_8epilogue10collective18CollectiveEpilogueINS1A_23Sm100TmaWarpSpecializedILi2ELi2ELi64ELb0ELb0EEEJSG_NS5_IJNSQ_ISE_SB_EENSQ_ISF_SB_EEEEEaSH_aSH_NS1A_6fusion15FusionCallbacksIS1E_NS1I_17LinearCombinationIaiaiLNS_15FloatRoundStyleE2EEESG_S1H_JEEENS4_5SM1004TMEM4LOAD26SM100_TMEM_LOAD_32dp32b64xESX_S17_NS4_39AutoVectorizingCopyWithAssumedAlignmentILi128EEENS4_14SM90_TMA_STOREES17_S1T_S1T_EEEvvEEEEvNT_6ParamsE --------------------------
	.section	.nv.info._ZN7cutlass13device_kernelINS_4gemm6kernel13GemmUniversalIN4cute5tupleIJiiiiEEENS1_10collective13CollectiveMmaINS1_35MainloopSm100TmaUmmaWarpSpecializedILi5ELi2ELi4ENS5_IJNS4_1CILi1EEESB_SB_EEEEENS5_IJNSA_ILi128EEESE_NSA_ILi64EEEEEEaNS5_IJlSB_lEEEaSH_NS4_8TiledMMAINS4_8MMA_AtomIJNS4_15SM100_MMA_S8_SSIaaiLi128ELi128ELNS4_4UMMA5MajorE0ELSM_0ELNSL_8SaturateE0EEEEEENS4_6LayoutISC_NS5_IJNSA_ILi0EEESR_SR_EEEEENS5_IJNS4_10UnderscoreESU_SU_EEEEENS4_13SM90_TMA_LOADENS4_14ComposedLayoutINS4_7SwizzleILi2ELi4ELi3EEENS4_18smem_ptr_flag_bitsILi8EEENSQ_INS5_IJNSA_ILi8EEESF_EEENS5_IJSF_SB_EEEEEEEvNS4_8identityESX_S17_vS18_EENS_8epilogue10collective18CollectiveEpilogueINS1A_23Sm100TmaWarpSpecializedILi2ELi2ELi64ELb0ELb0EEEJSG_NS5_IJNSQ_ISE_SB_EENSQ_ISF_SB_EEEEEaSH_aSH_NS1A_6fusion15FusionCallbacksIS1E_NS1I_17LinearCombinationIaiaiLNS_15FloatRoundStyleE2EEESG_S1H_JEEENS4_5SM1004TMEM4LOAD26SM100_TMEM_LOAD_32dp32b64xESX_S17_NS4_39AutoVectorizingCopyWithAssumedAlignmentILi128EEENS4_14SM90_TMA_STOREES17_S1T_S1T_EEEvvEEEEvNT_6ParamsE,"",@"SHT_CUDA_INFO"
	.sectionflags	@""
	.align	4


	//----- nvinfo : EIATTR_CUDA_API_VERSION
	.align		4
        /*0000*/ 	.byte	0x04, 0x37
        /*0002*/ 	.short	(.L_31 - .L_30)
.L_30:
        /*0004*/ 	.word	0x00000082


	//----- nvinfo : EIATTR_KPARAM_INFO
	.align		4
.L_31:
        /*0008*/ 	.byte	0x04, 0x17
        /*000a*/ 	.short	(.L_33 - .L_32)
.L_32:
        /*000c*/ 	.word	0x00000000
        /*0010*/ 	.short	0x0000
        /*0012*/ 	.short	0x0000
        /*0014*/ 	.byte	0x00, 0xf0, 0x01, 0x20


	//----- nvinfo : EIATTR_AT_ENTRY_FRAGMENTS
	.align		4
.L_33:
        /*0018*/ 	.byte	0x04, 0x4f
        /*001a*/ 	.short	(.L_35 - .L_34)


	//   ....[0]....
.L_34:
        /*001c*/ 	.word	0x00000006


	//----- nvinfo : EIATTR_RESERVED_SMEM_USED
	.align		4
.L_35:
        /*0020*/ 	.byte	0x01, 0x41
	.zero		2


	//----- nvinfo : EIATTR_SPARSE_MMA_MASK
	.align		4
        /*0024*/ 	.byte	0x03, 0x50
        /*0026*/ 	.short	0x0000


	//----- nvinfo : EIATTR_TCGEN05_1CTA_USED
	.align		4
        /*0028*/ 	.byte	0x01, 0x51
	.zero		2


	//----- nvinfo : EIATTR_MAXREG_COUNT
	.align		4
        /*002c*/ 	.byte	0x03, 0x1b
        /*002e*/ 	.short	0x00ff


	//----- nvinfo : EIATTR_NUM_BARRIERS
	.align		4
        /*0030*/ 	.byte	0x02, 0x4c
        /*0032*/ 	.byte	0x07
	.zero		1


	//----- nvinfo : EIATTR_EXTERNS
	.align		4
        /*0034*/ 	.byte	0x04, 0x0f
        /*0036*/ 	.short	(.L_37 - .L_36)


	//   ....[0]....
	.align		4
.L_36:
        /*0038*/ 	.word	index@(__assertfail)


	//----- nvinfo : EIATTR_MERCURY_ISA_VERSION
	.align		4
.L_37:
        /*003c*/ 	.byte	0x03, 0x5f
        /*003e*/ 	.short	0x0101


	//----- nvinfo : EIATTR_INT_WARP_WIDE_INSTR_OFFSETS
	.align		4
        /*0040*/ 	.byte	0x04, 0x31
        /*0042*/ 	.short	(.L_39 - .L_38)


	//   ....[0]....
.L_38:
        /*0044*/ 	.word	0x00001db0


	//   ....[1]....
        /*0048*/ 	.word	0x000037b0


	//   ....[2]....
        /*004c*/ 	.word	0x000037d0


	//   ....[3]....
        /*0050*/ 	.word	0x00003800


	//   ....[4]....
        /*0054*/ 	.word	0x00004130


	//   ....[5]....
        /*0058*/ 	.word	0x000041a0


	//   ....[6]....
        /*005c*/ 	.word	0x00004380


	//   ....[7]....
        /*0060*/ 	.word	0x000044e0


	//----- nvinfo : EIATTR_COOP_GROUP_MASK_REGIDS
	.align		4
.L_39:
        /*0064*/ 	.byte	0x04, 0x29
        /*0066*/ 	.short	(.L_41 - .L_40)


	//   ....[0]....
.L_40:
        /*0068*/ 	.word	0xffffffff


	//   ....[1]....
        /*006c*/ 	.word	0xffffffff


	//   ....[2]....
        /*0070*/ 	.word	0xffffffff


	//   ....[3]....
        /*0074*/ 	.word	0xffffffff


	//   ....[4]....
        /*0078*/ 	.word	0xffffffff


	//   ....[5]....
        /*007c*/ 	.word	0xffffffff


	//   ....[6]....
        /*0080*/ 	.word	0xffffffff


	//   ....[7]....
        /*0084*/ 	.word	0xffffffff


	//   ....[8]....
        /*0088*/ 	.word	0xffffffff


	//   ....[9]....
        /*008c*/ 	.word	0xffffffff


	//   ....[10]....
        /*0090*/ 	.word	0xffffffff


	//   ....[11]....
        /*0094*/ 	.word	0xffffffff


	//   ....[12]....
        /*0098*/ 	.word	0xffffffff


	//----- nvinfo : EIATTR_COOP_GROUP_INSTR_OFFSETS
	.align		4
.L_41:
        /*009c*/ 	.byte	0x04, 0x28
        /*009e*/ 	.short	(.L_43 - .L_42)


	//   ....[0]....
.L_42:
        /*00a0*/ 	.word	0x00000090


	//   ....[1]....
        /*00a4*/ 	.word	0x000004d0


	//   ....[2]....
        /*00a8*/ 	.word	0x00000660


	//   ....[3]....
        /*00ac*/ 	.word	0x000007c0


	//   ....[4]....
        /*00b0*/ 	.word	0x000008c0


	//   ....[5]....
        /*00b4*/ 	.word	0x00000a30


	//   ....[6]....
        /*00b8*/ 	.word	0x00000bd0


	//   ....[7]....
        /*00bc*/ 	.word	0x00001c90


	//   ....[8]....
        /*00c0*/ 	.word	0x00002b00


	//   ....[9]....
        /*00c4*/ 	.word	0x00002d10


	//   ....[10]....
        /*00c8*/ 	.word	0x00002d40


	//   ....[11]....
        /*00cc*/ 	.word	0x00003690


	//   ....[12]....
        /*00d0*/ 	.word	0x000038c0


	//----- nvinfo : EIATTR_VRC_CTA_INIT_COUNT
	.align		4
.L_43:
        /*00d4*/ 	.byte	0x02, 0x4a
        /*00d6*/ 	.byte	0x80
	.zero		1


	//----- nvinfo : EIATTR_SYSCALL_OFFSETS
	.align		4
        /*00d8*/ 	.byte	0x04, 0x46
        /*00da*/ 	.short	(.L_45 - .L_44)


	//   ....[0]....
.L_44:
        /*00dc*/ 	.word	0x00004f20


	//   ....[1]....
        /*00e0*/ 	.word	0x00005060


	//   ....[2]....
        /*00e4*/ 	.word	0x000058c0


	//   ....[3]....
        /*00e8*/ 	.word	0x00006ec0


	//----- nvinfo : EIATTR_MBARRIER_INSTR_OFFSETS
	.align		4
.L_45:
        /*00ec*/ 	.byte	0x04, 0x39
        /*00ee*/ 	.short	(.L_47 - .L_46)


	//   ....[0]....
.L_46:
        /*00f0*/ 	.word	0x000005b0
        /*00f4*/ 	.word	0x000000ff
        /*00f8*/ 	.word	0x00000000
        /*00fc*/ 	.short	0x0100
        /*00fe*/ 	.byte	0x05
	.zero		1


	//   ....[1]....
        /*0100*/ 	.word	0x000005c0
        /*0104*/ 	.word	0x000000ff
        /*0108*/ 	.word	0x00000028
        /*010c*/ 	.short	0x0100
        /*010e*/ 	.byte	0x05
	.zero		1


	//   ....[2]....
        /*0110*/ 	.word	0x000005d0
        /*0114*/ 	.word	0x000000ff
        /*0118*/ 	.word	0x00000008
        /*011c*/ 	.short	0x0100
        /*011e*/ 	.byte	0x05
	.zero		1


	//   ....[3]....
        /*0120*/ 	.word	0x000005e0
        /*0124*/ 	.word	0x000000ff
        /*0128*/ 	.word	0x00000030
        /*012c*/ 	.short	0x0100
        /*012e*/ 	.byte	0x05
	.zero		1


	//   ....[4]....
        /*0130*/ 	.word	0x000005f0
        /*0134*/ 	.word	0x000000ff
        /*0138*/ 	.word	0x00000010
        /*013c*/ 	.short	0x0100
        /*013e*/ 	.byte	0x05
	.zero		1


	//   ....[5]....
        /*0140*/ 	.word	0x00000600
        /*0144*/ 	.word	0x000000ff
        /*0148*/ 	.word	0x00000038
        /*014c*/ 	.short	0x0100
        /*014e*/ 	.byte	0x05
	.zero		1


	//   ....[6]....
        /*0150*/ 	.word	0x00000610
        /*0154*/ 	.word	0x000000ff
        /*0158*/ 	.word	0x00000018
        /*015c*/ 	.short	0x0100
        /*015e*/ 	.byte	0x05
	.zero		1


	//   ....[7]....
        /*0160*/ 	.word	0x00000620
        /*0164*/ 	.word	0x000000ff
        /*0168*/ 	.word	0x00000040
        /*016c*/ 	.short	0x0100
        /*016e*/ 	.byte	0x05
	.zero		1


	//   ....[8]....
        /*0170*/ 	.word	0x00000630
        /*0174*/ 	.word	0x000000ff
        /*0178*/ 	.word	0x00000020
        /*017c*/ 	.short	0x0100
        /*017e*/ 	.byte	0x05
	.zero		1


	//   ....[9]....
        /*0180*/ 	.word	0x00000640
        /*0184*/ 	.word	0x000000ff
        /*0188*/ 	.word	0x00000048
        /*018c*/ 	.short	0x0100
        /*018e*/ 	.byte	0x05
	.zero		1


	//   ....[10]....
        /*0190*/ 	.word	0x00000770
        /*0194*/ 	.word	0x000000ff
        /*0198*/ 	.word	0x00000050
        /*019c*/ 	.short	0x0100
        /*019e*/ 	.byte	0x07
	.zero		1


	//   ....[11]....
        /*01a0*/ 	.word	0x00000780
        /*01a4*/ 	.word	0x000000ff
        /*01a8*/ 	.word	0x00000060
        /*01ac*/ 	.short	0x0100
        /*01ae*/ 	.byte	0x07
	.zero		1


	//   ....[12]....
        /*01b0*/ 	.word	0x00000790
        /*01b4*/ 	.word	0x000000ff
        /*01b8*/ 	.word	0x00000058
        /*01bc*/ 	.short	0x0100
        /*01be*/ 	.byte	0x07
	.zero		1


	//   ....[13]....
        /*01c0*/ 	.word	0x000007a0
        /*01c4*/ 	.word	0x000000ff
        /*01c8*/ 	.word	0x00000068
        /*01cc*/ 	.short	0x0100
        /*01ce*/ 	.byte	0x07
	.zero		1


	//   ....[14]....
        /*01d0*/ 	.word	0x00000890
        /*01d4*/ 	.word	0x000000ff
        /*01d8*/ 	.word	0x00000070
        /*01dc*/ 	.short	0x0100
        /*01de*/ 	.byte	0x05
	.zero		1


	//   ....[15]....
        /*01e0*/ 	.word	0x000008a0
        /*01e4*/ 	.word	0x000000ff
        /*01e8*/ 	.word	0x00000078
        /*01ec*/ 	.short	0x0100
        /*01ee*/ 	.byte	0x05
	.zero		1


	//   ....[16]....
        /*01f0*/ 	.word	0x000009e0
        /*01f4*/ 	.word	0x000000ff
        /*01f8*/ 	.word	0x00000080
        /*01fc*/ 	.short	0x0100
        /*01fe*/ 	.byte	0x05
	.zero		1


	//   ....[17]....
        /*0200*/ 	.word	0x000009f0
        /*0204*/ 	.word	0x000000ff
        /*0208*/ 	.word	0x00000090
        /*020c*/ 	.short	0x0100
        /*020e*/ 	.byte	0x05
	.zero		1


	//   ....[18]....
        /*0210*/ 	.word	0x00000a00
        /*0214*/ 	.word	0x000000ff
        /*0218*/ 	.word	0x00000088
        /*021c*/ 	.short	0x0100
        /*021e*/ 	.byte	0x05
	.zero		1


	//   ....[19]....
        /*0220*/ 	.word	0x00000a10
        /*0224*/ 	.word	0x000000ff
        /*0228*/ 	.word	0x00000098
        /*022c*/ 	.short	0x0100
        /*022e*/ 	.byte	0x05
	.zero		1


	//   ....[20]....
        /*0230*/ 	.word	0x00000b40
        /*0234*/ 	.word	0x000000ff
        /*0238*/ 	.word	0x000000a0
        /*023c*/ 	.short	0x0100
        /*023e*/ 	.byte	0x07
	.zero		1


	//   ....[21]....
        /*0240*/ 	.word	0x00000b50
        /*0244*/ 	.word	0x000000ff
        /*0248*/ 	.word	0x000000c0
        /*024c*/ 	.short	0x0100
        /*024e*/ 	.byte	0x07
	.zero		1


	//   ....[22]....
        /*0250*/ 	.word	0x00000b60
        /*0254*/ 	.word	0x000000ff
        /*0258*/ 	.word	0x000000a8
        /*025c*/ 	.short	0x0100
        /*025e*/ 	.byte	0x07
	.zero		1


	//   ....[23]....
        /*0260*/ 	.word	0x00000b70
        /*0264*/ 	.word	0x000000ff
        /*0268*/ 	.word	0x000000c8
        /*026c*/ 	.short	0x0100
        /*026e*/ 	.byte	0x07
	.zero		1


	//   ....[24]....
        /*0270*/ 	.word	0x00000b80
        /*0274*/ 	.word	0x000000ff
        /*0278*/ 	.word	0x000000b0
        /*027c*/ 	.short	0x0100
        /*027e*/ 	.byte	0x07
	.zero		1


	//   ....[25]....
        /*0280*/ 	.word	0x00000b90
        /*0284*/ 	.word	0x000000ff
        /*0288*/ 	.word	0x000000d0
        /*028c*/ 	.short	0x0100
        /*028e*/ 	.byte	0x07
	.zero		1


	//   ....[26]....
        /*0290*/ 	.word	0x00000ba0
        /*0294*/ 	.word	0x000000ff
        /*0298*/ 	.word	0x000000b8
        /*029c*/ 	.short	0x0100
        /*029e*/ 	.byte	0x07
	.zero		1


	//   ....[27]....
        /*02a0*/ 	.word	0x00000bb0
        /*02a4*/ 	.word	0x000000ff
        /*02a8*/ 	.word	0x000000d8
        /*02ac*/ 	.short	0x0100
        /*02ae*/ 	.byte	0x07
	.zero		1


	//   ....[28]....
        /*02b0*/ 	.word	0x00000ca0
        /*02b4*/ 	.word	0x000000ff
        /*02b8*/ 	.word	0x000000e0
        /*02bc*/ 	.short	0x0100
        /*02be*/ 	.byte	0x05
	.zero		1


	//   ....[29]....
        /*02c0*/ 	.word	0x00000cb0
        /*02c4*/ 	.word	0x000000ff
        /*02c8*/ 	.word	0x000000f0
        /*02cc*/ 	.short	0x0100
        /*02ce*/ 	.byte	0x05
	.zero		1


	//   ....[30]....
        /*02d0*/ 	.word	0x00000cc0
        /*02d4*/ 	.word	0x000000ff
        /*02d8*/ 	.word	0x000000e8
        /*02dc*/ 	.short	0x0100
        /*02de*/ 	.byte	0x05
	.zero		1


	//   ....[31]....
        /*02e0*/ 	.word	0x00000cd0
        /*02e4*/ 	.word	0x000000ff
        /*02e8*/ 	.word	0x000000f8
        /*02ec*/ 	.short	0x0100
        /*02ee*/ 	.byte	0x05
	.zero		1


	//   ....[32]....
        /*02f0*/ 	.word	0x000015b0
        /*02f4*/ 	.word	0x00000003
        /*02f8*/ 	.word	0x000000f0
        /*02fc*/ 	.short	0x010a
        /*02fe*/ 	.byte	0xff
	.zero		1


	//   ....[33]....
        /*0300*/ 	.word	0x000015e0
        /*0304*/ 	.word	0x00000003
        /*0308*/ 	.word	0x000000e0
        /*030c*/ 	.short	0x0101
        /*030e*/ 	.byte	0xff
	.zero		1


	//   ....[34]....
        /*0310*/ 	.word	0x000016b0
        /*0314*/ 	.word	0x000000ff
        /*0318*/ 	.word	0x00000028
        /*031c*/ 	.short	0x010a
        /*031e*/ 	.byte	0x08
	.zero		1


	//   ....[35]....
        /*0320*/ 	.word	0x00001750
        /*0324*/ 	.word	0x000000ff
        /*0328*/ 	.word	0x00000028
        /*032c*/ 	.short	0x010a
        /*032e*/ 	.byte	0x21
	.zero		1


	//   ....[36]....
        /*0330*/ 	.word	0x000018b0
        /*0334*/ 	.word	0x000000ff
        /*0338*/ 	.word	0x00000028
        /*033c*/ 	.short	0x010a
        /*033e*/ 	.byte	0x08
	.zero		1


	//   ....[37]....
        /*0340*/ 	.word	0x000019a0
        /*0344*/ 	.word	0x000000ff
        /*0348*/ 	.word	0x00000078
        /*034c*/ 	.short	0x0101
        /*034e*/ 	.byte	0x04
	.zero		1


	//   ....[38]....
        /*0350*/ 	.word	0x000019c0
        /*0354*/ 	.word	0x000000ff
        /*0358*/ 	.word	0x00000028
        /*035c*/ 	.short	0x010a
        /*035e*/ 	.byte	0x08
	.zero		1


	//   ....[39]....
        /*0360*/ 	.word	0x00001a40
        /*0364*/ 	.word	0x000000ff
        /*0368*/ 	.word	0x00000028
        /*036c*/ 	.short	0x010a
        /*036e*/ 	.byte	0x11
	.zero		1


	//   ....[40]....
        /*0370*/ 	.word	0x00001ba0
        /*0374*/ 	.word	0x000000ff
        /*0378*/ 	.word	0x00000028
        /*037c*/ 	.short	0x010a
        /*037e*/ 	.byte	0x08
	.zero		1


	//   ....[41]....
        /*0380*/ 	.word	0x00001cc0
        /*0384*/ 	.word	0x00000002
        /*0388*/ 	.word	0x00000080
        /*038c*/ 	.short	0x010a
        /*038e*/ 	.byte	0xff
	.zero		1


	//   ....[42]....
        /*0390*/ 	.word	0x00001d80
        /*0394*/ 	.word	0x00000002
        /*0398*/ 	.word	0x00000000
        /*039c*/ 	.short	0x0101
        /*039e*/ 	.byte	0xff
	.zero		1


	//   ....[43]....
        /*03a0*/ 	.word	0x000022e0
        /*03a4*/ 	.word	0x000000ff
        /*03a8*/ 	.word	0x00000000
        /*03ac*/ 	.short	0x010a
        /*03ae*/ 	.byte	0x05
	.zero		1


	//   ....[44]....
        /*03b0*/ 	.word	0x00002370
        /*03b4*/ 	.word	0x000000ff
        /*03b8*/ 	.word	0x00000000
        /*03bc*/ 	.short	0x010a
        /*03be*/ 	.byte	0x05
	.zero		1


	//   ....[45]....
        /*03c0*/ 	.word	0x00002400
        /*03c4*/ 	.word	0x000000ff
        /*03c8*/ 	.word	0x00000000
        /*03cc*/ 	.short	0x010a
        /*03ce*/ 	.byte	0x05
	.zero		1


	//   ....[46]....
        /*03d0*/ 	.word	0x00002490
        /*03d4*/ 	.word	0x000000ff
        /*03d8*/ 	.word	0x00000000
        /*03dc*/ 	.short	0x010a
        /*03de*/ 	.byte	0x05
	.zero		1


	//   ....[47]....
        /*03e0*/ 	.word	0x00002530
        /*03e4*/ 	.word	0x00000000
        /*03e8*/ 	.word	0x00000000
        /*03ec*/ 	.short	0x010a
        /*03ee*/ 	.byte	0xff
	.zero		1


	//   ....[48]....
        /*03f0*/ 	.word	0x00002650
        /*03f4*/ 	.word	0x00000000
        /*03f8*/ 	.word	0x000000e0
        /*03fc*/ 	.short	0x010a
        /*03fe*/ 	.byte	0xff
	.zero		1


	//   ....[49]....
        /*0400*/ 	.word	0x000026b0
        /*0404*/ 	.word	0x00000004
        /*0408*/ 	.word	0x00000000
        /*040c*/ 	.short	0x0101
        /*040e*/ 	.byte	0xff
	.zero		1


	//   ....[50]....
        /*0410*/ 	.word	0x000026d0
        /*0414*/ 	.word	0x000000ff
        /*0418*/ 	.word	0x00000090
        /*041c*/ 	.short	0x010a
        /*041e*/ 	.byte	0x05
	.zero		1


	//   ....[51]....
        /*0420*/ 	.word	0x000027f0
        /*0424*/ 	.word	0x00000000
        /*0428*/ 	.word	0x00000080
        /*042c*/ 	.short	0x010a
        /*042e*/ 	.byte	0xff
	.zero		1


	//   ....[52]....
        /*0430*/ 	.word	0x00002900
        /*0434*/ 	.word	0x00000000
        /*0438*/ 	.word	0x00000000
        /*043c*/ 	.short	0x0101
        /*043e*/ 	.byte	0xff
	.zero		1


	//   ....[53]....
        /*0440*/ 	.word	0x00002990
        /*0444*/ 	.word	0x000000ff
        /*0448*/ 	.word	0x00000090
        /*044c*/ 	.short	0x0106
        /*044e*/ 	.byte	0x05
	.zero		1


	//   ....[54]....
        /*0450*/ 	.word	0x000029b0
        /*0454*/ 	.word	0x000000ff
        /*0458*/ 	.word	0x00000090
        /*045c*/ 	.short	0x010a
        /*045e*/ 	.byte	0x05
	.zero		1


	//   ....[55]....
        /*0460*/ 	.word	0x00002a40
        /*0464*/ 	.word	0x000000ff
        /*0468*/ 	.word	0x00000090
        /*046c*/ 	.short	0x0106
        /*046e*/ 	.byte	0x04
	.zero		1


	//   ....[56]....
        /*0470*/ 	.word	0x00002a80
        /*0474*/ 	.word	0x00000000
        /*0478*/ 	.word	0x00000090
        /*047c*/ 	.short	0x010a
        /*047e*/ 	.byte	0xff
	.zero		1


	//   ....[57]....
        /*0480*/ 	.word	0x00002f80
        /*0484*/ 	.word	0x00000000
        /*0488*/ 	.word	0x00000080
        /*048c*/ 	.short	0x010a
        /*048e*/ 	.byte	0xff
	.zero		1


	//   ....[58]....
        /*0490*/ 	.word	0x00003090
        /*0494*/ 	.word	0x00000003
        /*0498*/ 	.word	0x00000000
        /*049c*/ 	.short	0x0101
        /*049e*/ 	.byte	0xff
	.zero		1


	//   ....[59]....
        /*04a0*/ 	.word	0x000030a0
        /*04a4*/ 	.word	0x000000ff
        /*04a8*/ 	.word	0x00000000
        /*04ac*/ 	.short	0x010a
        /*04ae*/ 	.byte	0x04
	.zero		1


	//   ....[60]....
        /*04b0*/ 	.word	0x000030c0
        /*04b4*/ 	.word	0x000000ff
        /*04b8*/ 	.word	0x000000c0
        /*04bc*/ 	.short	0x010a
        /*04be*/ 	.byte	0x08
	.zero		1


	//   ....[61]....
        /*04c0*/ 	.word	0x00003190
        /*04c4*/ 	.word	0x000000ff
        /*04c8*/ 	.word	0x00000000
        /*04cc*/ 	.short	0x010a
        /*04ce*/ 	.byte	0x07
	.zero		1


	//   ....[62]....
        /*04d0*/ 	.word	0x000032d0
        /*04d4*/ 	.word	0x000000ff
        /*04d8*/ 	.word	0x00000000
        /*04dc*/ 	.short	0x010a
        /*04de*/ 	.byte	0x04
	.zero		1


	//   ....[63]....
        /*04e0*/ 	.word	0x000034c0
        /*04e4*/ 	.word	0x000000ff
        /*04e8*/ 	.word	0x00000000
        /*04ec*/ 	.short	0x010a
        /*04ee*/ 	.byte	0x05
	.zero		1


	//   ....[64]....
        /*04f0*/ 	.word	0x00003550
        /*04f4*/ 	.word	0x000000ff
        /*04f8*/ 	.word	0x00000000
        /*04fc*/ 	.short	0x010a
        /*04fe*/ 	.byte	0x05
	.zero		1


	//   ....[65]....
        /*0500*/ 	.word	0x000035e0
        /*0504*/ 	.word	0x000000ff
        /*0508*/ 	.word	0x00000000
        /*050c*/ 	.short	0x010a
        /*050e*/ 	.byte	0x05
	.zero		1


	//   ....[66]....
        /*0510*/ 	.word	0x00003670
        /*0514*/ 	.word	0x000000ff
        /*0518*/ 	.word	0x00000000
        /*051c*/ 	.short	0x010a
        /*051e*/ 	.byte	0x07
	.zero		1


	//   ....[67]....
        /*0520*/ 	.word	0x00003ad0
        /*0524*/ 	.word	0x00000000
        /*0528*/ 	.word	0x00000080
        /*052c*/ 	.short	0x010a
        /*052e*/ 	.byte	0xff
	.zero		1


	//   ....[68]....
        /*0530*/ 	.word	0x00003b90
        /*0534*/ 	.word	0x00000000
        /*0538*/ 	.word	0x00000000
        /*053c*/ 	.short	0x0101
        /*053e*/ 	.byte	0xff
	.zero		1


	//   ....[69]....
        /*0540*/ 	.word	0x00003eb0
        /*0544*/ 	.word	0x000000ff
        /*0548*/ 	.word	0x00000078
        /*054c*/ 	.short	0x010a
        /*054e*/ 	.byte	0x07
	.zero		1


	//   ....[70]....
        /*0550*/ 	.word	0x000040a0
        /*0554*/ 	.word	0x000000ff
        /*0558*/ 	.word	0x00000060
        /*055c*/ 	.short	0x010a
        /*055e*/ 	.byte	0x07
	.zero		1


	//   ....[71]....
        /*0560*/ 	.word	0x00004270
        /*0564*/ 	.word	0x000000ff
        /*0568*/ 	.word	0x00000050
        /*056c*/ 	.short	0x010b
        /*056e*/ 	.byte	0x07
	.zero		1


	//   ....[72]....
        /*0570*/ 	.word	0x000042e0
        /*0574*/ 	.word	0x000000ff
        /*0578*/ 	.word	0x00000000
        /*057c*/ 	.short	0x0101
        /*057e*/ 	.byte	0x08
	.zero		1


	//   ....[73]....
        /*0580*/ 	.word	0x00004310
        /*0584*/ 	.word	0x000000ff
        /*0588*/ 	.word	0x00000068
        /*058c*/ 	.short	0x010a
        /*058e*/ 	.byte	0x07
	.zero		1


	//   ....[74]....
        /*0590*/ 	.word	0x00004520
        /*0594*/ 	.word	0x000000ff
        /*0598*/ 	.word	0x00000058
        /*059c*/ 	.short	0x010b
        /*059e*/ 	.byte	0x07
	.zero		1


	//   ....[75]....
        /*05a0*/ 	.word	0x00004540
        /*05a4*/ 	.word	0x000000ff
        /*05a8*/ 	.word	0x00000000
        /*05ac*/ 	.short	0x0101
        /*05ae*/ 	.byte	0x0d
	.zero		1


	//   ....[76]....
        /*05b0*/ 	.word	0x00004570
        /*05b4*/ 	.word	0x000000ff
        /*05b8*/ 	.word	0x00000060
        /*05bc*/ 	.short	0x010a
        /*05be*/ 	.byte	0x07
	.zero		1


	//   ....[77]....
        /*05c0*/ 	.word	0x000045b0
        /*05c4*/ 	.word	0x00000000
        /*05c8*/ 	.word	0x00000068
        /*05cc*/ 	.short	0x010a
        /*05ce*/ 	.byte	0xff
	.zero		1


	//   ....[78]....
        /*05d0*/ 	.word	0x000048f0
        /*05d4*/ 	.word	0x00000000
        /*05d8*/ 	.word	0x00000080
        /*05dc*/ 	.short	0x010a
        /*05de*/ 	.byte	0xff
	.zero		1


	//   ....[79]....
        /*05e0*/ 	.word	0x00004a00
        /*05e4*/ 	.word	0x00000000
        /*05e8*/ 	.word	0x00000000
        /*05ec*/ 	.short	0x0101
        /*05ee*/ 	.byte	0xff
	.zero		1


	//   ....[80]....
        /*05f0*/ 	.word	0x00005460
        /*05f4*/ 	.word	0x00000003
        /*05f8*/ 	.word	0x00000050
        /*05fc*/ 	.short	0x010a
        /*05fe*/ 	.byte	0xff
	.zero		1


	//   ....[81]....
        /*0600*/ 	.word	0x000054a0
        /*0604*/ 	.word	0x00000074
        /*0608*/ 	.word	0x000000a0
        /*060c*/ 	.short	0x010a
        /*060e*/ 	.byte	0xff
	.zero		1


	//   ....[82]....
        /*0610*/ 	.word	0x000055e0
        /*0614*/ 	.word	0x00000003
        /*0618*/ 	.word	0x00000050
        /*061c*/ 	.short	0x010a
        /*061e*/ 	.byte	0xff
	.zero		1


	//   ....[83]....
        /*0620*/ 	.word	0x00005720
        /*0624*/ 	.word	0x00000000
        /*0628*/ 	.word	0x00000000
        /*062c*/ 	.short	0x0101
        /*062e*/ 	.byte	0xff
	.zero		1


	//   ....[84]....
        /*0630*/ 	.word	0x000057a0
        /*0634*/ 	.word	0x00000074
        /*0638*/ 	.word	0x000000a0
        /*063c*/ 	.short	0x010a
        /*063e*/ 	.byte	0xff
	.zero		1


	//   ....[85]....
        /*0640*/ 	.word	0x00006b30
        /*0644*/ 	.word	0x0000007d
        /*0648*/ 	.word	0x00000050
        /*064c*/ 	.short	0x010a
        /*064e*/ 	.byte	0xff
	.zero		1


	//   ....[86]....
        /*0650*/ 	.word	0x00006c00
        /*0654*/ 	.word	0x0000007d
        /*0658*/ 	.word	0x00000050
        /*065c*/ 	.short	0x010a
        /*065e*/ 	.byte	0xff
	.zero		1


	//   ....[87]....
        /*0660*/ 	.word	0x00006d40
        /*0664*/ 	.word	0x00000000
        /*0668*/ 	.word	0x00000000
        /*066c*/ 	.short	0x0101
        /*066e*/ 	.byte	0xff
	.zero		1


	//   ....[88]....
        /*0670*/ 	.word	0x00007180
        /*0674*/ 	.word	0x000000ff
        /*0678*/ 	.word	0x00000000
        /*067c*/ 	.short	0x0101
        /*067e*/ 	.byte	0x05
	.zero		1


	//   ....[89]....
        /*0680*/ 	.word	0x000082c0
        /*0684*/ 	.word	0x00000003
        /*0688*/ 	.word	0x000000f0
        /*068c*/ 	.short	0x010a
        /*068e*/ 	.byte	0xff
	.zero		1


	//   ....[90]....
        /*0690*/ 	.word	0x00008320
        /*0694*/ 	.word	0x00000002
        /*0698*/ 	.word	0x00000028
        /*069c*/ 	.short	0x010a
        /*069e*/ 	.byte	0xff
	.zero		1


	//   ....[91]....
        /*06a0*/ 	.word	0x00008380
        /*06a4*/ 	.word	0x00000002
        /*06a8*/ 	.word	0x00000028
        /*06ac*/ 	.short	0x010a
        /*06ae*/ 	.byte	0xff
	.zero		1


	//   ....[92]....
        /*06b0*/ 	.word	0x000083d0
        /*06b4*/ 	.word	0x00000002
        /*06b8*/ 	.word	0x00000080
        /*06bc*/ 	.short	0x010a
        /*06be*/ 	.byte	0xff
	.zero		1


	//   ....[93]....
        /*06c0*/ 	.word	0x00008430
        /*06c4*/ 	.word	0x00000000
        /*06c8*/ 	.word	0x00000000
        /*06cc*/ 	.short	0x010a
        /*06ce*/ 	.byte	0xff
	.zero		1


	//   ....[94]....
        /*06d0*/ 	.word	0x00008490
        /*06d4*/ 	.word	0x00000000
        /*06d8*/ 	.word	0x00000000
        /*06dc*/ 	.short	0x010a
        /*06de*/ 	.byte	0xff
	.zero		1


	//   ....[95]....
        /*06e0*/ 	.word	0x000084f0
        /*06e4*/ 	.word	0x00000000
        /*06e8*/ 	.word	0x00000000
        /*06ec*/ 	.short	0x010a
        /*06ee*/ 	.byte	0xff
	.zero		1


	//   ....[96]....
        /*06f0*/ 	.word	0x00008550
        /*06f4*/ 	.word	0x00000000
        /*06f8*/ 	.word	0x00000000
        /*06fc*/ 	.short	0x010a
        /*06fe*/ 	.byte	0xff
	.zero		1


	//   ....[97]....
        /*0700*/ 	.word	0x000085a0
        /*0704*/ 	.word	0x00000000
        /*0708*/ 	.word	0x000000e0
        /*070c*/ 	.short	0x010a
        /*070e*/ 	.byte	0xff
	.zero		1


	//   ....[98]....
        /*0710*/ 	.word	0x00008600
        /*0714*/ 	.word	0x00000000
        /*0718*/ 	.word	0x00000090
        /*071c*/ 	.short	0x010a
        /*071e*/ 	.byte	0xff
	.zero		1


	//   ....[99]....
        /*0720*/ 	.word	0x00008650
        /*0724*/ 	.word	0x00000000
        /*0728*/ 	.word	0x00000080
        /*072c*/ 	.short	0x010a
        /*072e*/ 	.byte	0xff
	.zero		1


	//   ....[100]....
        /*0730*/ 	.word	0x000086b0
        /*0734*/ 	.word	0x00000000
        /*0738*/ 	.word	0x00000090
        /*073c*/ 	.short	0x010a
        /*073e*/ 	.byte	0xff
	.zero		1


	//   ....[101]....
        /*0740*/ 	.word	0x00008700
        /*0744*/ 	.word	0x00000000
        /*0748*/ 	.word	0x00000080
        /*074c*/ 	.short	0x010a
        /*074e*/ 	.byte	0xff
	.zero		1


	//   ....[102]....
        /*0750*/ 	.word	0x00008760
        /*0754*/ 	.word	0x00000003
        /*0758*/ 	.word	0x000000c0
        /*075c*/ 	.short	0x010a
        /*075e*/ 	.byte	0xff
	.zero		1


	//   ....[103]....
        /*0760*/ 	.word	0x000087c0
        /*0764*/ 	.word	0x00000000
        /*0768*/ 	.word	0x00000000
        /*076c*/ 	.short	0x010a
        /*076e*/ 	.byte	0xff
	.zero		1


	//   ....[104]....
        /*0770*/ 	.word	0x00008820
        /*0774*/ 	.word	0x00000000
        /*0778*/ 	.word	0x00000000
        /*077c*/ 	.short	0x010a
        /*077e*/ 	.byte	0xff
	.zero		1


	//   ....[105]....
        /*0780*/ 	.word	0x00008880
        /*0784*/ 	.word	0x00000000
        /*0788*/ 	.word	0x00000000
        /*078c*/ 	.short	0x010a
        /*078e*/ 	.byte	0xff
	.zero		1


	//   ....[106]....
        /*0790*/ 	.word	0x000088e0
        /*0794*/ 	.word	0x00000000
        /*0798*/ 	.word	0x00000000
        /*079c*/ 	.short	0x010a
        /*079e*/ 	.byte	0xff
	.zero		1


	//   ....[107]....
        /*07a0*/ 	.word	0x00008940
        /*07a4*/ 	.word	0x00000000
        /*07a8*/ 	.word	0x00000000
        /*07ac*/ 	.short	0x010a
        /*07ae*/ 	.byte	0xff
	.zero		1


	//   ....[108]....
        /*07b0*/ 	.word	0x00008990
        /*07b4*/ 	.word	0x00000000
        /*07b8*/ 	.word	0x00000080
        /*07bc*/ 	.short	0x010a
        /*07be*/ 	.byte	0xff
	.zero		1


	//   ....[109]....
        /*07c0*/ 	.word	0x000089f0
        /*07c4*/ 	.word	0x00000000
        /*07c8*/ 	.word	0x00000078
        /*07cc*/ 	.short	0x010a
        /*07ce*/ 	.byte	0xff
	.zero		1


	//   ....[110]....
        /*07d0*/ 	.word	0x00008a50
        /*07d4*/ 	.word	0x00000003
        /*07d8*/ 	.word	0x00000060
        /*07dc*/ 	.short	0x010a
        /*07de*/ 	.byte	0xff
	.zero		1


	//   ....[111]....
        /*07e0*/ 	.word	0x00008ab0
        /*07e4*/ 	.word	0x00000003
        /*07e8*/ 	.word	0x00000068
        /*07ec*/ 	.short	0x010a
        /*07ee*/ 	.byte	0xff
	.zero		1


	//   ....[112]....
        /*07f0*/ 	.word	0x00008b10
        /*07f4*/ 	.word	0x00000000
        /*07f8*/ 	.word	0x00000060
        /*07fc*/ 	.short	0x010a
        /*07fe*/ 	.byte	0xff
	.zero		1


	//   ....[113]....
        /*0800*/ 	.word	0x00008b60
        /*0804*/ 	.word	0x00000000
        /*0808*/ 	.word	0x00000080
        /*080c*/ 	.short	0x010a
        /*080e*/ 	.byte	0xff
	.zero		1


	//   ....[114]....
        /*0810*/ 	.word	0x00008bb0
        /*0814*/ 	.word	0x00000003
        /*0818*/ 	.word	0x00000050
        /*081c*/ 	.short	0x010a
        /*081e*/ 	.byte	0xff
	.zero		1


	//   ....[115]....
        /*0820*/ 	.word	0x00008c00
        /*0824*/ 	.word	0x00000074
        /*0828*/ 	.word	0x000000a0
        /*082c*/ 	.short	0x010a
        /*082e*/ 	.byte	0xff
	.zero		1


	//   ....[116]....
        /*0830*/ 	.word	0x00008c50
        /*0834*/ 	.word	0x0000007d
        /*0838*/ 	.word	0x00000050
        /*083c*/ 	.short	0x010a
        /*083e*/ 	.byte	0xff
	.zero		1


	//----- nvinfo : EIATTR_NUM_MBARRIERS
	.align		4
.L_47:
        /*0840*/ 	.byte	0x03, 0x38
        /*0842*/ 	.short	0x0020


	//----- nvinfo : EIATTR_EXIT_INSTR_OFFSETS
	.align		4
        /*0844*/ 	.byte	0x04, 0x1c
        /*0846*/ 	.short	(.L_49 - .L_48)


	//   ....[0]....
.L_48:
        /*0848*/ 	.word	0x00002560


	//   ....[1]....
        /*084c*/ 	.word	0x00002a50


	//   ....[2]....
        /*0850*/ 	.word	0x00002ab0


	//   ....[3]....
        /*0854*/ 	.word	0x000038d0


	//   ....[4]....
        /*0858*/ 	.word	0x000045e0


	//   ....[5]....
        /*085c*/ 	.word	0x00004620


	//   ....[6]....
        /*0860*/ 	.word	0x000082b0


	//----- nvinfo : EIATTR_MAX_THREADS
	.align		4
.L_49:
        /*0864*/ 	.byte	0x04, 0x05
        /*0866*/ 	.short	(.L_51 - .L_50)
.L_50:
        /*0868*/ 	.word	0x00000100
        /*086c*/ 	.word	0x00000001
        /*0870*/ 	.word	0x00000001


	//----- nvinfo : EIATTR_CRS_STACK_SIZE
	.align		4
.L_51:
        /*0874*/ 	.byte	0x04, 0x1e
        /*0876*/ 	.short	(.L_53 - .L_52)
.L_52:
        /*0878*/ 	.word	0x00000000


	//----- nvinfo : EIATTR_CBANK_PARAM_SIZE
	.align		4
.L_53:
        /*087c*/ 	.byte	0x03, 0x19
        /*087e*/ 	.short	0x0800


	//----- nvinfo : EIATTR_PARAM_CBANK
	.align		4
        /*0880*/ 	.byte	0x04, 0x0a
        /*0882*/ 	.short	(.L_55 - .L_54)
	.align		4
.L_54:
        /*0884*/ 	.word	index@(.nv.constant0._ZN7cutlass13device_kernelINS_4gemm6kernel13GemmUniversalIN4cute5tupleIJiiiiEEENS1_10collective13CollectiveMmaINS1_35MainloopSm100TmaUmmaWarpSpecializedILi5ELi2ELi4ENS5_IJNS4_1CILi1EEESB_SB_EEEEENS5_IJNSA_ILi128EEESE_NSA_ILi64EEEEEEaNS5_IJlSB_lEEEaSH_NS4_8TiledMMAINS4_8MMA_AtomIJNS4_15SM100_MMA_S8_SSIaaiLi128ELi128ELNS4_4UMMA5MajorE0ELSM_0ELNSL_8SaturateE0EEEEEENS4_6LayoutISC_NS5_IJNSA_ILi0EEESR_SR_EEEEENS5_IJNS4_10UnderscoreESU_SU_EEEEENS4_13SM90_TMA_LOADENS4_14ComposedLayoutINS4_7SwizzleILi2ELi4ELi3EEENS4_18smem_ptr_flag_bitsILi8EEENSQ_INS5_IJNSA_ILi8EEESF_EEENS5_IJSF_SB_EEEEEEEvNS4_8identityESX_S17_vS18_EENS_8epilogue10collective18CollectiveEpilogueINS1A_23Sm100TmaWarpSpecializedILi2ELi2ELi64ELb0ELb0EEEJSG_NS5_IJNSQ_ISE_SB_EENSQ_ISF_SB_EEEEEaSH_aSH_NS1A_6fusion15FusionCallbacksIS1E_NS1I_17LinearCombinationIaiaiLNS_15FloatRoundStyleE2EEESG_S1H_JEEENS4_5SM1004TMEM4LOAD26SM100_TMEM_LOAD_32dp32b64xESX_S17_NS4_39AutoVectorizingCopyWithAssumedAlignmentILi128EEENS4_14SM90_TMA_STOREES17_S1T_S1T_EEEvvEEEEvNT_6ParamsE)
        /*0888*/ 	.short	0x0380
        /*088a*/ 	.short	0x0800


	//----- nvinfo : EIATTR_SW_WAR
	.align		4
.L_55:
        /*088c*/ 	.byte	0x04, 0x36
        /*088e*/ 	.short	(.L_57 - .L_56)
.L_56:
        /*0890*/ 	.word	0x00000008
.L_57:


//--------------------- .nv.callgraph             --------------------------
	.section	.nv.callgraph,"",@"SHT_CUDA_CALLGRAPH"
	.align	4
	.sectionentsize	8
	.align		4
        /*0000*/ 	.word	0x00000000
	.align		4
        /*0004*/ 	.word	0xffffffff
	.align		4
        /*0008*/ 	.word	index@(_ZN7cutlass13device_kernelINS_4gemm6kernel13GemmUniversalIN4cute5tupleIJiiiiEEENS1_10collective13CollectiveMmaINS1_35MainloopSm100TmaUmmaWarpSpecializedILi5ELi2ELi4ENS5_IJNS4_1CILi1EEESB_SB_EEEEENS5_IJNSA_ILi128EEESE_NSA_ILi64EEEEEEaNS5_IJlSB_lEEEaSH_NS4_8TiledMMAINS4_8MMA_AtomIJNS4_15SM100_MMA_S8_SSIaaiLi128ELi128ELNS4_4UMMA5MajorE0ELSM_0ELNSL_8SaturateE0EEEEEENS4_6LayoutISC_NS5_IJNSA_ILi0EEESR_SR_EEEEENS5_IJNS4_10UnderscoreESU_SU_EEEEENS4_13SM90_TMA_LOADENS4_14ComposedLayoutINS4_7SwizzleILi2ELi4ELi3EEENS4_18smem_ptr_flag_bitsILi8EEENSQ_INS5_IJNSA_ILi8EEESF_EEENS5_IJSF_SB_EEEEEEEvNS4_8identityESX_S17_vS18_EENS_8epilogue10collective18CollectiveEpilogueINS1A_23Sm100TmaWarpSpecializedILi2ELi2ELi64ELb0ELb0EEEJSG_NS5_IJNSQ_ISE_SB_EENSQ_ISF_SB_EEEEEaSH_aSH_NS1A_6fusion15FusionCallbacksIS1E_NS1I_17LinearCombinationIaiaiLNS_15FloatRoundStyleE2EEESG_S1H_JEEENS4_5SM1004TMEM4LOAD26SM100_TMEM_LOAD_32dp32b64xESX_S17_NS4_39AutoVectorizingCopyWithAssumedAlignmentILi128EEENS4_14SM90_TMA_STOREES17_S1T_S1T_EEEvvEEEEvNT_6ParamsE)
	.align		4
        /*000c*/ 	.word	index@(__assertfail)
	.align		4
        /*0010*/ 	.word	0x00000000
	.align		4
        /*0014*/ 	.word	0xfffffffe
	.align		4
        /*0018*/ 	.word	0x00000000
	.align		4
        /*001c*/ 	.word	0xfffffffd
	.align		4
        /*0020*/ 	.word	0x00000000
	.align		4
        /*0024*/ 	.word	0xfffffffc


//--------------------- .nv.constant4             --------------------------
	.section	.nv.constant4,"a",@progbits
	.align	8
	.align		8
.nv.constant4:
        /*0000*/ 	.dword	__assertfail
	.align		8
        /*0008*/ 	.dword	__unnamed_1
	.align		8
        /*0010*/ 	.dword	__unnamed_2
	.align		8
        /*0018*/ 	.dword	_ZN40_INTERNAL_b735d9f2_4_k_cu_1bec45d7_190204cuda3std3__45__cpo5beginE
	.align		8
        /*0020*/ 	.dword	_ZN40_INTERNAL_b735d9f2_4_k_cu_1bec45d7_190204cuda3std3__45__cpo3endE
	.align		8
        /*0028*/ 	.dword	_ZN40_INTERNAL_b735d9f2_4_k_cu_1bec45d7_190204cuda3std3__45__cpo6cbeginE
	.align		8
        /*0030*/ 	.dword	_ZN40_INTERNAL_b735d9f2_4_k_cu_1bec45d7_190204cuda3std3__45__cpo4cendE
	.align		8
        /*0038*/ 	.dword	_ZN40_INTERNAL_b735d9f2_4_k_cu_1bec45d7_190204cuda3std3__442_GLOBAL__N__b735d9f2_4_k_cu_1bec45d7_190206ignoreE
	.align		8
        /*0040*/ 	.dword	_ZN40_INTERNAL_b735d9f2_4_k_cu_1bec45d7_190204cuda3std3__419piecewise_constructE
	.align		8
        /*0048*/ 	.dword	_ZN40_INTERNAL_b735d9f2_4_k_cu_1bec45d7_190204cuda3std3__48in_placeE
	.align		8
        /*0050*/ 	.dword	_ZN40_INTERNAL_b735d9f2_4_k_cu_1bec45d7_190204cuda3std6ranges3__45__cpo4swapE
	.align		8
        /*0058*/ 	.dword	_ZN40_INTERNAL_b735d9f2_4_k_cu_1bec45d7_190204cuda3std6ranges3__45__cpo9iter_moveE
	.align		8
        /*0060*/ 	.dword	_ZN40_INTERNAL_b735d9f2_4_k_cu_1bec45d7_190204cute7productE
	.align		8
        /*0068*/ 	.dword	_ZN40_INTERNAL_b735d9f2_4_k_cu_1bec45d7_190204cute1_E
	.align		8
        /*0070*/ 	.dword	$str$25
	.align		8
        /*0078*/ 	.dword	$str$26
	.align		8
        /*0080*/ 	.dword	$str$27
	.align		8
        /*0088*/ 	.dword	$str$28


//--------------------- .text._ZN7cutlass13device_kernelINS_4gemm6kernel13GemmUniversalIN4cute5tupleIJiiiiEEENS1_10collective13CollectiveMmaINS1_35MainloopSm100TmaUmmaWarpSpecializedILi5ELi2ELi4ENS5_IJNS4_1CILi1EEESB_SB_EEEEENS5_IJNSA_ILi128EEESE_NSA_ILi64EEEEEEaNS5_IJlSB_lEEEaSH_NS4_8TiledMMAINS4_8MMA_AtomIJNS4_15SM100_MMA_S8_SSIaaiLi128ELi128ELNS4_4UMMA5MajorE0ELSM_0ELNSL_8SaturateE0EEEEEENS4_6LayoutISC_NS5_IJNSA_ILi0EEESR_SR_EEEEENS5_IJNS4_10UnderscoreESU_SU_EEEEENS4_13SM90_TMA_LOADENS4_14ComposedLayoutINS4_7SwizzleILi2ELi4ELi3EEENS4_18smem_ptr_flag_bitsILi8EEENSQ_INS5_IJNSA_ILi8EEESF_EEENS5_IJSF_SB_EEEEEEEvNS4_8identityESX_S17_vS18_EENS_8epilogue10collective18CollectiveEpilogueINS1A_23Sm100TmaWarpSpecializedILi2ELi2ELi64ELb0ELb0EEEJSG_NS5_IJNSQ_ISE_SB_EENSQ_ISF_SB_EEEEEaSH_aSH_NS1A_6fusion15FusionCallbacksIS1E_NS1I_17LinearCombinationIaiaiLNS_15FloatRoundStyleE2EEESG_S1H_JEEENS4_5SM1004TMEM4LOAD26SM100_TMEM_LOAD_32dp32b64xESX_S17_NS4_39AutoVectorizingCopyWithAssumedAlignmentILi128EEENS4_14SM90_TMA_STOREES17_S1T_S1T_EEEvvEEEEvNT_6ParamsE --------------------------
	.section	.text._ZN7cutlass13device_kernelINS_4gemm6kernel13GemmUniversalIN4cute5tupleIJiiiiEEENS1_10collective13CollectiveMmaINS1_35MainloopSm100TmaUmmaWarpSpecializedILi5ELi2ELi4ENS5_IJNS4_1CILi1EEESB_SB_EEEEENS5_IJNSA_ILi128EEESE_NSA_ILi64EEEEEEaNS5_IJlSB_lEEEaSH_NS4_8TiledMMAINS4_8MMA_AtomIJNS4_15SM100_MMA_S8_SSIaaiLi128ELi128ELNS4_4UMMA5MajorE0ELSM_0ELNSL_8SaturateE0EEEEEENS4_6LayoutISC_NS5_IJNSA_ILi0EEESR_SR_EEEEENS5_IJNS4_10UnderscoreESU_SU_EEEEENS4_13SM90_TMA_LOADENS4_14ComposedLayoutINS4_7SwizzleILi2ELi4ELi3EEENS4_18smem_ptr_flag_bitsILi8EEENSQ_INS5_IJNSA_ILi8EEESF_EEENS5_IJSF_SB_EEEEEEEvNS4_8identityESX_S17_vS18_EENS_8epilogue10collective18CollectiveEpilogueINS1A_23Sm100TmaWarpSpecializedILi2ELi2ELi64ELb0ELb0EEEJSG_NS5_IJNSQ_ISE_SB_EENSQ_ISF_SB_EEEEEaSH_aSH_NS1A_6fusion15FusionCallbacksIS1E_NS1I_17LinearCombinationIaiaiLNS_15FloatRoundStyleE2EEESG_S1H_JEEENS4_5SM1004TMEM4LOAD26SM100_TMEM_LOAD_32dp32b64xESX_S17_NS4_39AutoVectorizingCopyWithAssumedAlignmentILi128EEENS4_14SM90_TMA_STOREES17_S1T_S1T_EEEvvEEEEvNT_6ParamsE,"ax",@progbits
	.align	128
.text._ZN7cutlass13device_kernelINS_4gemm6kernel13GemmUniversalIN4cute5tupleIJiiiiEEENS1_10collective13CollectiveMmaINS1_35MainloopSm100TmaUmmaWarpSpecializedILi5ELi2ELi4ENS5_IJNS4_1CILi1EEESB_SB_EEEEENS5_IJNSA_ILi128EEESE_NSA_ILi64EEEEEEaNS5_IJlSB_lEEEaSH_NS4_8TiledMMAINS4_8MMA_AtomIJNS4_15SM100_MMA_S8_SSIaaiLi128ELi128ELNS4_4UMMA5MajorE0ELSM_0ELNSL_8SaturateE0EEEEEENS4_6LayoutISC_NS5_IJNSA_ILi0EEESR_SR_EEEEENS5_IJNS4_10UnderscoreESU_SU_EEEEENS4_13SM90_TMA_LOADENS4_14ComposedLayoutINS4_7SwizzleILi2ELi4ELi3EEENS4_18smem_ptr_flag_bitsILi8EEENSQ_INS5_IJNSA_ILi8EEESF_EEENS5_IJSF_SB_EEEEEEEvNS4_8identityESX_S17_vS18_EENS_8epilogue10collective18CollectiveEpilogueINS1A_23Sm100TmaWarpSpecializedILi2ELi2ELi64ELb0ELb0EEEJSG_NS5_IJNSQ_ISE_SB_EENSQ_ISF_SB_EEEEEaSH_aSH_NS1A_6fusion15FusionCallbacksIS1E_NS1I_17LinearCombinationIaiaiLNS_15FloatRoundStyleE2EEESG_S1H_JEEENS4_5SM1004TMEM4LOAD26SM100_TMEM_LOAD_32dp32b64xESX_S17_NS4_39AutoVectorizingCopyWithAssumedAlignmentILi128EEENS4_14SM90_TMA_STOREES17_S1T_S1T_EEEvvEEEEvNT_6ParamsE:
        .type           _ZN7cutlass13device_kernelINS_4gemm6kernel13GemmUniversalIN4cute5tupleIJiiiiEEENS1_10collective13CollectiveMmaINS1_35MainloopSm100TmaUmmaWarpSpecializedILi5ELi2ELi4ENS5_IJNS4_1CILi1EEESB_SB_EEEEENS5_IJNSA_ILi128EEESE_NSA_ILi64EEEEEEaNS5_IJlSB_lEEEaSH_NS4_8TiledMMAINS4_8MMA_AtomIJNS4_15SM100_MMA_S8_SSIaaiLi128ELi128ELNS4_4UMMA5MajorE0ELSM_0ELNSL_8SaturateE0EEEEEENS4_6LayoutISC_NS5_IJNSA_ILi0EEESR_SR_EEEEENS5_IJNS4_10UnderscoreESU_SU_EEEEENS4_13SM90_TMA_LOADENS4_14ComposedLayoutINS4_7SwizzleILi2ELi4ELi3EEENS4_18smem_ptr_flag_bitsILi8EEENSQ_INS5_IJNSA_ILi8EEESF_EEENS5_IJSF_SB_EEEEEEEvNS4_8identityESX_S17_vS18_EENS_8epilogue10collective18CollectiveEpilogueINS1A_23Sm100TmaWarpSpecializedILi2ELi2ELi64ELb0ELb0EEEJSG_NS5_IJNSQ_ISE_SB_EENSQ_ISF_SB_EEEEEaSH_aSH_NS1A_6fusion15FusionCallbacksIS1E_NS1I_17LinearCombinationIaiaiLNS_15FloatRoundStyleE2EEESG_S1H_JEEENS4_5SM1004TMEM4LOAD26SM100_TMEM_LOAD_32dp32b64xESX_S17_NS4_39AutoVectorizingCopyWithAssumedAlignmentILi128EEENS4_14SM90_TMA_STOREES17_S1T_S1T_EEEvvEEEEvNT_6ParamsE,@function
        .size           _ZN7cutlass13device_kernelINS_4gemm6kernel13GemmUniversalIN4cute5tupleIJiiiiEEENS1_10collective13CollectiveMmaINS1_35MainloopSm100TmaUmmaWarpSpecializedILi5ELi2ELi4ENS5_IJNS4_1CILi1EEESB_SB_EEEEENS5_IJNSA_ILi128EEESE_NSA_ILi64EEEEEEaNS5_IJlSB_lEEEaSH_NS4_8TiledMMAINS4_8MMA_AtomIJNS4_15SM100_MMA_S8_SSIaaiLi128ELi128ELNS4_4UMMA5MajorE0ELSM_0ELNSL_8SaturateE0EEEEEENS4_6LayoutISC_NS5_IJNSA_ILi0EEESR_SR_EEEEENS5_IJNS4_10UnderscoreESU_SU_EEEEENS4_13SM90_TMA_LOADENS4_14ComposedLayoutINS4_7SwizzleILi2ELi4ELi3EEENS4_18smem_ptr_flag_bitsILi8EEENSQ_INS5_IJNSA_ILi8EEESF_EEENS5_IJSF_SB_EEEEEEEvNS4_8identityESX_S17_vS18_EENS_8epilogue10collective18CollectiveEpilogueINS1A_23Sm100TmaWarpSpecializedILi2ELi2ELi64ELb0ELb0EEEJSG_NS5_IJNSQ_ISE_SB_EENSQ_ISF_SB_EEEEEaSH_aSH_NS1A_6fusion15FusionCallbacksIS1E_NS1I_17LinearCombinationIaiaiLNS_15FloatRoundStyleE2EEESG_S1H_JEEENS4_5SM1004TMEM4LOAD26SM100_TMEM_LOAD_32dp32b64xESX_S17_NS4_39AutoVectorizingCopyWithAssumedAlignmentILi128EEENS4_14SM90_TMA_STOREES17_S1T_S1T_EEEvvEEEEvNT_6ParamsE,(.L_x_145 - _ZN7cutlass13device_kernelINS_4gemm6kernel13GemmUniversalIN4cute5tupleIJiiiiEEENS1_10collective13CollectiveMmaINS1_35MainloopSm100TmaUmmaWarpSpecializedILi5ELi2ELi4ENS5_IJNS4_1CILi1EEESB_SB_EEEEENS5_IJNSA_ILi128EEESE_NSA_ILi64EEEEEEaNS5_IJlSB_lEEEaSH_NS4_8TiledMMAINS4_8MMA_AtomIJNS4_15SM100_MMA_S8_SSIaaiLi128ELi128ELNS4_4UMMA5MajorE0ELSM_0ELNSL_8SaturateE0EEEEEENS4_6LayoutISC_NS5_IJNSA_ILi0EEESR_SR_EEEEENS5_IJNS4_10UnderscoreESU_SU_EEEEENS4_13SM90_TMA_LOADENS4_14ComposedLayoutINS4_7SwizzleILi2ELi4ELi3EEENS4_18smem_ptr_flag_bitsILi8EEENSQ_INS5_IJNSA_ILi8EEESF_EEENS5_IJSF_SB_EEEEEEEvNS4_8identityESX_S17_vS18_EENS_8epilogue10collective18CollectiveEpilogueINS1A_23Sm100TmaWarpSpecializedILi2ELi2ELi64ELb0ELb0EEEJSG_NS5_IJNSQ_ISE_SB_EENSQ_ISF_SB_EEEEEaSH_aSH_NS1A_6fusion15FusionCallbacksIS1E_NS1I_17LinearCombinationIaiaiLNS_15FloatRoundStyleE2EEESG_S1H_JEEENS4_5SM1004TMEM4LOAD26SM100_TMEM_LOAD_32dp32b64xESX_S17_NS4_39AutoVectorizingCopyWithAssumedAlignmentILi128EEENS4_14SM90_TMA_STOREES17_S1T_S1T_EEEvvEEEEvNT_6ParamsE)
        .other          _ZN7cutlass13device_kernelINS_4gemm6kernel13GemmUniversalIN4cute5tupleIJiiiiEEENS1_10collective13CollectiveMmaINS1_35MainloopSm100TmaUmmaWarpSpecializedILi5ELi2ELi4ENS5_IJNS4_1CILi1EEESB_SB_EEEEENS5_IJNSA_ILi128EEESE_NSA_ILi64EEEEEEaNS5_IJlSB_lEEEaSH_NS4_8TiledMMAINS4_8MMA_AtomIJNS4_15SM100_MMA_S8_SSIaaiLi128ELi128ELNS4_4UMMA5MajorE0ELSM_0ELNSL_8SaturateE0EEEEEENS4_6LayoutISC_NS5_IJNSA_ILi0EEESR_SR_EEEEENS5_IJNS4_10UnderscoreESU_SU_EEEEENS4_13SM90_TMA_LOADENS4_14ComposedLayoutINS4_7SwizzleILi2ELi4ELi3EEENS4_18smem_ptr_flag_bitsILi8EEENSQ_INS5_IJNSA_ILi8EEESF_EEENS5_IJSF_SB_EEEEEEEvNS4_8identityESX_S17_vS18_EENS_8epilogue10collective18CollectiveEpilogueINS1A_23Sm100TmaWarpSpecializedILi2ELi2ELi64ELb0ELb0EEEJSG_NS5_IJNSQ_ISE_SB_EENSQ_ISF_SB_EEEEEaSH_aSH_NS1A_6fusion15FusionCallbacksIS1E_NS1I_17LinearCombinationIaiaiLNS_15FloatRoundStyleE2EEESG_S1H_JEEENS4_5SM1004TMEM4LOAD26SM100_TMEM_LOAD_32dp32b64xESX_S17_NS4_39AutoVectorizingCopyWithAssumedAlignmentILi128EEENS4_14SM90_TMA_STOREES17_S1T_S1T_EEEvvEEEEvNT_6ParamsE,@"STO_CUDA_ENTRY STV_DEFAULT"
_ZN7cutlass13device_kernelINS_4gemm6kernel13GemmUniversalIN4cute5tupleIJiiiiEEENS1_10collective13CollectiveMmaINS1_35MainloopSm100TmaUmmaWarpSpecializedILi5ELi2ELi4ENS5_IJNS4_1CILi1EEESB_SB_EEEEENS5_IJNSA_ILi128EEESE_NSA_ILi64EEEEEEaNS5_IJlSB_lEEEaSH_NS4_8TiledMMAINS4_8MMA_AtomIJNS4_15SM100_MMA_S8_SSIaaiLi128ELi128ELNS4_4UMMA5MajorE0ELSM_0ELNSL_8SaturateE0EEEEEENS4_6LayoutISC_NS5_IJNSA_ILi0EEESR_SR_EEEEENS5_IJNS4_10UnderscoreESU_SU_EEEEENS4_13SM90_TMA_LOADENS4_14ComposedLayoutINS4_7SwizzleILi2ELi4ELi3EEENS4_18smem_ptr_flag_bitsILi8EEENSQ_INS5_IJNSA_ILi8EEESF_EEENS5_IJSF_SB_EEEEEEEvNS4_8identityESX_S17_vS18_EENS_8epilogue10collective18CollectiveEpilogueINS1A_23Sm100TmaWarpSpecializedILi2ELi2ELi64ELb0ELb0EEEJSG_NS5_IJNSQ_ISE_SB_EENSQ_ISF_SB_EEEEEaSH_aSH_NS1A_6fusion15FusionCallbacksIS1E_NS1I_17LinearCombinationIaiaiLNS_15FloatRoundStyleE2EEESG_S1H_JEEENS4_5SM1004TMEM4LOAD26SM100_TMEM_LOAD_32dp32b64xESX_S17_NS4_39AutoVectorizingCopyWithAssumedAlignmentILi128EEENS4_14SM90_TMA_STOREES17_S1T_S1T_EEEvvEEEEvNT_6ParamsE:
[----:B------:R-:W1:Y:S01]  /*0000*/  LDC R1, c[0x0][0x37c] ;  /* 0x0000df00ff017b82 */ /* 0x000e620000000800 */
[----:B------:R-:W2:Y:S01]  /*0010*/  S2R R167, SR_TID.X ;  /* 0x0000000000a77919 */ /* 0x000ea20000002100 */
[----:B------:R-:W3:Y:S01]  /*0020*/  LDCU.64 UR4, c[0x0][0x890] ;  /* 0x00011200ff0477ac */ /* 0x000ee20008000a00 */
[----:B------:R-:W-:Y:S02]  /*0030*/  PRMT R151, RZ, 0x7610, R151 ;  /* 0x00007610ff977816 */ /* 0x000fe40000000097 */
[----:B------:R-:W-:Y:S01]  /*0040*/  ELECT P5, URZ, PT ;  /* 0x0000000000ff782f */ /* 0x000fe200038a0000 */
[----:B------:R-:W4:Y:S01]  /*0050*/  LDCU.64 UR46, c[0x0][0x358] ;  /* 0x00006b00ff2e77ac */ /* 0x000f220008000a00 */
[----:B---3--:R-:W-:-:S04]  /*0060*/  UISETP.NE.U32.AND UP0, UPT, UR4, URZ, UPT ;  /* 0x000000ff0400728c */ /* 0x008fc8000bf05070 */
[----:B------:R-:W-:Y:S01]  /*0070*/  UISETP.NE.AND.EX UP0, UPT, UR5, URZ, UPT, UP0 ;  /* 0x000000ff0500728c */ /* 0x000fe2000bf05300 */
[----:B--2---:R-:W-:-:S05]  /*0080*/  SHF.R.U32.HI R154, RZ, 0x5, R167 ;  /* 0x00000005ff9a7819 */ /* 0x004fca00000116a7 */
[----:B------:R-:W2:Y:S02]  /*0090*/  SHFL.IDX PT, R0, R154, RZ, 0x1f ;  /* 0x00001fff9a007589 */ /* 0x000ea400000e0000 */
[----:B--2---:R-:W-:Y:S01]  /*00a0*/  R2UR UR8, R0 ;  /* 0x00000000000872ca */ /* 0x004fe200000e0000 */
[----:B-1--4-:R-:W-:-:S14]  /*00b0*/  BRA.U UP0, `(.L_x_0) ;  /* 0x00000001002c7547 */ /* 0x012fdc000b800000 */
[----:B------:R-:W1:Y:S02]  /*00c0*/  LDCU.64 UR6, c[0x0][0x888] ;  /* 0x00011100ff0677ac */ /* 0x000e640008000a00 */
[----:B-1----:R-:W-:-:S04]  /*00d0*/  UISETP.NE.U32.AND UP0, UPT, UR6, URZ, UPT ;  /* 0x000000ff0600728c */ /* 0x002fc8000bf05070 */
[----:B------:R-:W-:-:S09]  /*00e0*/  UISETP.NE.AND.EX UP0, UPT, UR7, URZ, UPT, UP0 ;  /* 0x000000ff0700728c */ /* 0x000fd2000bf05300 */
[----:B------:R-:W-:Y:S05]  /*00f0*/  BRA.U !UP0, `(.L_x_1) ;  /* 0x0000000108107547 */ /* 0x000fea000b800000 */
[----:B------:R-:W1:Y:S02]  /*0100*/  LDC.64 R82, c[0x0][0x888] ;  /* 0x00022200ff527b82 */ /* 0x000e640000000a00 */
[----:B-1----:R1:W5:Y:S01]  /*0110*/  LDG.E R82, desc[UR46][R82.64] ;  /* 0x0000002e52527981 */ /* 0x002362000c1e1900 */
[----:B------:R-:W-:Y:S01]  /*0120*/  HFMA2 R151, -RZ, RZ, 0, 5.9604644775390625e-08 ;  /* 0x00000001ff977431 */ /* 0x000fe200000001ff */
[----:B------:R-:W-:Y:S05]  /*0130*/  BRA `(.L_x_0) ;  /* 0x00000000000c7947 */ /* 0x000fea0003800000 */
.L_x_1:
[----:B------:R-:W1:Y:S01]  /*0140*/  LDCU UR6, c[0x0][0x880] ;  /* 0x00011000ff0677ac */ /* 0x000e620008000800 */
[----:B------:R-:W-:Y:S01]  /*0150*/  HFMA2 R151, -RZ, RZ, 0, 5.9604644775390625e-08 ;  /* 0x00000001ff977431 */ /* 0x000fe200000001ff */
[----:B-1----:R-:W-:-:S07]  /*0160*/  MOV R82, UR6 ;  /* 0x0000000600527c02 */ /* 0x002fce0008000f00 */
.L_x_0:
[----:B------:R-:W2:Y:S02]  /*0170*/  LDCU.64 UR6, c[0x0][0x8b0] ;  /* 0x00011600ff0677ac */ /* 0x000ea40008000a00 */
[----:B--2---:R-:W-:-:S04]  /*0180*/  UISETP.NE.U32.AND UP0, UPT, UR6, URZ, UPT ;  /* 0x000000ff0600728c */ /* 0x004fc8000bf05070 */
[----:B------:R-:W-:-:S09]  /*0190*/  UISETP.NE.AND.EX UP0, UPT, UR7, URZ, UPT, UP0 ;  /* 0x000000ff0700728c */ /* 0x000fd2000bf05300 */
[----:B------:R-:W-:Y:S05]  /*01a0*/  BRA.U UP0, `(.L_x_2) ;  /* 0x0000000100247547 */ /* 0x000fea000b800000 */
[----:B------:R-:W2:Y:S02]  /*01b0*/  LDCU.64 UR6, c[0x0][0x8a8] ;  /* 0x00011500ff0677ac */ /* 0x000ea40008000a00 */
[----:B--2---:R-:W-:-:S04]  /*01c0*/  UISETP.NE.U32.AND UP0, UPT, UR6, URZ, UPT ;  /* 0x000000ff0600728c */ /* 0x004fc8000bf05070 */
[----:B------:R-:W-:-:S09]  /*01d0*/  UISETP.NE.AND.EX UP0, UPT, UR7, URZ, UPT, UP0 ;  /* 0x000000ff0700728c */ /* 0x000fd2000bf05300 */
[----:B------:R-:W-:Y:S05]  /*01e0*/  BRA.U !UP0, `(.L_x_3) ;  /* 0x00000001080c7547 */ /* 0x000fea000b800000 */
[----:B------:R-:W2:Y:S02]  /*01f0*/  LDC.64 R78, c[0x0][0x8a8] ;  /* 0x00022a00ff4e7b82 */ /* 0x000ea40000000a00 */
[----:B--2---:R2:W5:Y:S01]  /*0200*/  LDG.E R78, desc[UR46][R78.64] ;  /* 0x0000002e4e4e7981 */ /* 0x004562000c1e1900 */
[----:B------:R-:W-:Y:S05]  /*0210*/  BRA `(.L_x_2) ;  /* 0x0000000000087947 */ /* 0x000fea0003800000 */
.L_x_3:
[----:B------:R-:W2:Y:S02]  /*0220*/  LDCU UR6, c[0x0][0x8a0] ;  /* 0x00011400ff0677ac */ /* 0x000ea40008000800 */
[----:B--2---:R-:W-:Y:S02]  /*0230*/  MOV R78, UR6 ;  /* 0x00000006004e7c02 */ /* 0x004fe40008000f00 */
.L_x_2:
[----:B------:R-:W-:Y:S01]  /*0240*/  IMAD.U32 R0, RZ, RZ, UR8 ;  /* 0x00000008ff007e24 */ /* 0x000fe2000f8e00ff */
[----:B------:R-:W-:Y:S04]  /*0250*/  BSSY.RECONVERGENT B0, `(.L_x_4) ;  /* 0x000000c000007945 */ /* 0x000fe80003800200 */
[C---:B------:R-:W-:Y:S02]  /*0260*/  ISETP.NE.OR P1, PT, R0.reuse, 0x1, !P5 ;  /* 0x000000010000780c */ /* 0x040fe40006f25670 */
[----:B------:R-:W-:-:S11]  /*0270*/  ISETP.NE.OR P0, PT, R0, 0x3, !P5 ;  /* 0x000000030000780c */ /* 0x000fd60006f05670 */
[----:B------:R-:W-:Y:S05]  /*0280*/  @P1 BRA `(.L_x_5) ;  /* 0x0000000000201947 */ /* 0x000fea0003800000 */
[----:B------:R-:W3:Y:S02]  /*0290*/  LDCU.64 UR6, c[0x0][0x348] ;  /* 0x00006900ff0677ac */ /* 0x000ee40008000a00 */
[----:B---3--:R-:W-:Y:S02]  /*02a0*/  UIADD3 UR10, UP1, UPT, UR6, 0x80, URZ ;  /* 0x00000080060a7890 */ /* 0x008fe4000ff3e0ff */
[----:B------:R-:W-:Y:S02]  /*02b0*/  UIADD3 UR6, UP0, UPT, UR6, 0x180, URZ ;  /* 0x0000018006067890 */ /* 0x000fe4000ff1e0ff */
[----:B------:R-:W-:Y:S02]  /*02c0*/  UIADD3.X UR11, UPT, UPT, URZ, UR7, URZ, UP1, !UPT ;  /* 0x00000007ff0b7290 */ /* 0x000fe40008ffe4ff */
[----:B------:R-:W-:-:S07]  /*02d0*/  UIADD3.X UR7, UPT, UPT, URZ, UR7, URZ, UP0, !UPT ;  /* 0x00000007ff077290 */ /* 0x000fce00087fe4ff */
[----:B------:R3:W-:Y:S02]  /*02e0*/  UTMACCTL.PF [UR10] ;  /* 0x000000000a0079b9 */ /* 0x0007e40008040000 */
[----:B------:R3:W-:Y:S02]  /*02f0*/  UTMACCTL.PF [UR6] ;  /* 0x00000000060079b9 */ /* 0x0007e40008040000 */
[----:B---3--:R-:W-:Y:S01]  /*0300*/  NOP ;  /* 0x0000000000007918 */ /* 0x008fe20000000000 */
.L_x_5:
[----:B------:R-:W-:Y:S05]  /*0310*/  BSYNC.RECONVERGENT B0 ;  /* 0x0000000000007941 */ /* 0x000fea0003800200 */
.L_x_4:
[----:B------:R-:W-:Y:S04]  /*0320*/  BSSY.RECONVERGENT B0, `(.L_x_6) ;  /* 0x000000a000007945 */ /* 0x000fe80003800200 */
        /* <DEDUP_REMOVED lines=9> */
.L_x_7:
[----:B------:R-:W-:Y:S05]  /*03c0*/  BSYNC.RECONVERGENT B0 ;  /* 0x0000000000007941 */ /* 0x000fea0003800200 */
.L_x_6:
[----:B------:R-:W3:Y:S01]  /*03d0*/  LDCU.64 UR6, c[0x0][0x888] ;  /* 0x00011100ff0677ac */ /* 0x000ee20008000a00 */
[----:B------:R-:W-:Y:S02]  /*03e0*/  UISETP.EQ.U32.AND UP1, UPT, UR4, URZ, UPT ;  /* 0x000000ff0400728c */ /* 0x000fe4000bf22070 */
[----:B------:R-:W-:Y:S02]  /*03f0*/  UPLOP3.LUT UP2, UPT, UPT, UPT, UPT, 0x80, 0x8 ;  /* 0x000000000008789c */ /* 0x000fe40003f4f070 */
[----:B---3--:R-:W-:-:S04]  /*0400*/  UISETP.NE.U32.AND UP0, UPT, UR6, URZ, UPT ;  /* 0x000000ff0600728c */ /* 0x008fc8000bf05070 */
[----:B------:R-:W-:-:S04]  /*0410*/  UISETP.NE.AND.EX UP0, UPT, UR7, URZ, UPT, UP0 ;  /* 0x000000ff0700728c */ /* 0x000fc8000bf05300 */
[----:B------:R-:W-:-:S04]  /*0420*/  UISETP.EQ.OR.EX UP3, UPT, UR5, URZ, !UP0, UP1 ;  /* 0x000000ff0500728c */ /* 0x000fc8000c762710 */
[----:B------:R-:W-:-:S05]  /*0430*/  UP2UR UR50, UPR, URZ, 0x8 ;  /* 0x00000008ff327883 */ /* 0x000fca0008000000 */
[----:B------:R-:W-:Y:S07]  /*0440*/  BRA.U !UP3, `(.L_x_8) ;  /* 0x000000010b207547 */ /* 0x000fee000b800000 */
[----:B-----5:R-:W-:Y:S01]  /*0450*/  R2UR UR6, R82 ;  /* 0x00000000520672ca */ /* 0x020fe200000e0000 */
[----:B------:R-:W-:Y:S02]  /*0460*/  UISETP.NE.U32.AND UP2, UPT, UR4, URZ, UPT ;  /* 0x000000ff0400728c */ /* 0x000fe4000bf45070 */
[----:B------:R-:W-:Y:S02]  /*0470*/  USEL UR4, URZ, 0xffffffff, UP0 ;  /* 0xffffffffff047887 */ /* 0x000fe40008000000 */
[----:B------:R-:W-:-:S08]  /*0480*/  UISETP.NE.AND.EX UP2, UPT, UR5, URZ, UPT, UP2 ;  /* 0x000000ff0500728c */ /* 0x000fd0000bf45320 */
[----:B------:R-:W-:-:S04]  /*0490*/  UISETP.NE.AND UP1, UPT, UR6, URZ, UPT ;  /* 0x000000ff0600728c */ /* 0x000fc8000bf25270 */
[----:B------:R-:W-:-:S04]  /*04a0*/  @!UP2 USEL UR4, URZ, 0xffffffff, UP1 ;  /* 0xffffffffff04a887 */ /* 0x000fc80008800000 */
[----:B------:R-:W-:-:S04]  /*04b0*/  ULOP3.LUT UR4, UR4, 0x1, URZ, 0xc0, !UPT ;  /* 0x0000000104047892 */ /* 0x000fc8000f8ec0ff */
[----:B------:R-:W-:-:S11]  /*04c0*/  UISETP.NE.U32.AND UP2, UPT, UR4, 0x1, UPT ;  /* 0x000000010400788c */ /* 0x000fd6000bf45070 */
.L_x_8:
[----:B------:R-:W3:Y:S01]  /*04d0*/  SHFL.IDX PT, R2, R154, RZ, 0x1f ;  /* 0x00001fff9a027589 */ /* 0x000ee200000e0000 */
[----:B------:R-:W-:-:S04]  /*04e0*/  UISETP.NE.AND UP1, UPT, UR8, 0x2, UPT ;  /* 0x000000020800788c */ /* 0x000fc8000bf25270 */
[----:B------:R-:W-:Y:S01]  /*04f0*/  USEL UR6, URZ, 0x1, UP1 ;  /* 0x00000001ff067887 */ /* 0x000fe20008800000 */
[----:B---3--:R-:W-:-:S13]  /*0500*/  ISETP.NE.AND P0, PT, R2, RZ, PT ;  /* 0x000000ff0200720c */ /* 0x008fda0003f05270 */
[----:B------:R-:W-:Y:S05]  /*0510*/  @P0 BRA `(.L_x_9) ;  /* 0x0000000000500947 */ /* 0x000fea0003800000 */
[----:B------:R-:W3:Y:S01]  /*0520*/  S2UR UR5, SR_CgaCtaId ;  /* 0x00000000000579c3 */ /* 0x000ee20000008800 */
[----:B------:R-:W-:Y:S01]  /*0530*/  UMOV UR7, 0x400 ;  /* 0x0000040000077882 */ /* 0x000fe20000000000 */
[----:B------:R-:W-:Y:S01]  /*0540*/  UMOV UR4, 0x1 ;  /* 0x0000000100047882 */ /* 0x000fe20000000000 */
[----:B------:R-:W-:Y:S01]  /*0550*/  ELECT P0, URZ, PT ;  /* 0x0000000000ff782f */ /* 0x000fe20003800000 */
[----:B------:R-:W-:-:S04]  /*0560*/  UIADD3 UR10, UPT, UPT, -UR4, 0x100000, URZ ;  /* 0x00100000040a7890 */ /* 0x000fc8000fffe1ff */
[----:B------:R-:W-:Y:S02]  /*0570*/  USHF.L.U32 UR11, UR10, 0xb, URZ ;  /* 0x0000000b0a0b7899 */ /* 0x000fe400080006ff */
[----:B------:R-:W-:Y:S02]  /*0580*/  USHF.L.U32 UR10, UR10, 0x1, URZ ;  /* 0x000000010a0a7899 */ /* 0x000fe400080006ff */
[----:B---3--:R-:W-:Y:S01]  /*0590*/  ULEA UR5, UR5, UR7, 0x18 ;  /* 0x0000000705057291 */ /* 0x008fe2000f8ec0ff */
[----:B------:R-:W3:Y:S11]  /*05a0*/  FENCE.VIEW.ASYNC.S ;  /* 0x00000000000073c6 */ /* 0x000ef60000000000 */
[----:B---3--:R3:W4:Y:S01]  /*05b0*/  SYNCS.EXCH.64 URZ, [UR5], UR10 ;  /* 0x0000000a05ff75b2 */ /* 0x0087220008000100 */
[----:B------:R3:W1:Y:S01]  /*05c0*/  SYNCS.EXCH.64 URZ, [UR5+0x28], UR10 ;  /* 0x0000280a05ff75b2 */ /* 0x0006620008000100 */
        /* <DEDUP_REMOVED lines=8> */
[----:B------:R-:W-:Y:S01]  /*0650*/  NOP ;  /* 0x0000000000007918 */ /* 0x000fe20000000000 */
.L_x_9:
[----:B------:R-:W2:Y:S01]  /*0660*/  SHFL.IDX PT, R2, R154, RZ, 0x1f ;  /* 0x00001fff9a027589 */ /* 0x000ea200000e0000 */
[----:B------:R-:W-:Y:S01]  /*0670*/  NOP ;  /* 0x0000000000007918 */ /* 0x000fe20000000000 */
[----:B--2---:R-:W-:-:S13]  /*0680*/  ISETP.NE.AND P0, PT, R2, 0x1, PT ;  /* 0x000000010200780c */ /* 0x004fda0003f05270 */
[----:B------:R-:W-:Y:S05]  /*0690*/  @P0 BRA `(.L_x_10) ;  /* 0x0000000000480947 */ /* 0x000fea0003800000 */
[----:B------:R-:W2:Y:S01]  /*06a0*/  S2UR UR7, SR_CgaCtaId ;  /* 0x00000000000779c3 */ /* 0x000ea20000008800 */
[----:B------:R-:W-:Y:S01]  /*06b0*/  UMOV UR9, 0x400 ;  /* 0x0000040000097882 */ /* 0x000fe20000000000 */
[----:B---3--:R-:W-:Y:S01]  /*06c0*/  UMOV UR5, 0x20 ;  /* 0x0000002000057882 */ /* 0x008fe20000000000 */
[----:B------:R-:W-:Y:S01]  /*06d0*/  UMOV UR4, 0x80 ;  /* 0x0000008000047882 */ /* 0x000fe20000000000 */
[----:B------:R-:W-:-:S04]  /*06e0*/  UIADD3 UR10, UPT, UPT, -UR5, 0x100000, URZ ;  /* 0x00100000050a7890 */ /* 0x000fc8000fffe1ff */
[----:B------:R-:W-:Y:S02]  /*06f0*/  USHF.L.U32 UR11, UR10, 0xb, URZ ;  /* 0x0000000b0a0b7899 */ /* 0x000fe400080006ff */
[----:B------:R-:W-:Y:S02]  /*0700*/  USHF.L.U32 UR10, UR10, 0x1, URZ ;  /* 0x000000010a0a7899 */ /* 0x000fe400080006ff */
[----:B------:R-:W-:-:S04]  /*0710*/  UIADD3 UR4, UPT, UPT, -UR4, 0x100000, URZ ;  /* 0x0010000004047890 */ /* 0x000fc8000fffe1ff */
[----:B------:R-:W-:Y:S02]  /*0720*/  USHF.L.U32 UR5, UR4, 0xb, URZ ;  /* 0x0000000b04057899 */ /* 0x000fe400080006ff */
[----:B------:R-:W-:Y:S01]  /*0730*/  USHF.L.U32 UR4, UR4, 0x1, URZ ;  /* 0x0000000104047899 */ /* 0x000fe200080006ff */
[----:B------:R-:W-:Y:S01]  /*0740*/  ELECT P0, URZ, PT ;  /* 0x0000000000ff782f */ /* 0x000fe20003800000 */
[----:B--2---:R-:W-:Y:S01]  /*0750*/  ULEA UR7, UR7, UR9, 0x18 ;  /* 0x0000000907077291 */ /* 0x004fe2000f8ec0ff */
[----:B------:R-:W2:Y:S11]  /*0760*/  FENCE.VIEW.ASYNC.S ;  /* 0x00000000000073c6 */ /* 0x000eb60000000000 */
[----:B--2---:R2:W3:Y:S01]  /*0770*/  SYNCS.EXCH.64 URZ, [UR7+0x50], UR10 ;  /* 0x0000500a07ff75b2 */ /* 0x0044e20008000100 */
[----:B------:R2:W1:Y:S01]  /*0780*/  SYNCS.EXCH.64 URZ, [UR7+0x60], UR4 ;  /* 0x0000600407ff75b2 */ /* 0x0004620008000100 */
[----:B------:R2:W1:Y:S01]  /*0790*/  SYNCS.EXCH.64 URZ, [UR7+0x58], UR10 ;  /* 0x0000580a07ff75b2 */ /* 0x0004620008000100 */
[----:B------:R2:W1:Y:S01]  /*07a0*/  SYNCS.EXCH.64 URZ, [UR7+0x68], UR4 ;  /* 0x0000680407ff75b2 */ /* 0x0004620008000100 */
[----:B------:R-:W-:Y:S01]  /*07b0*/  NOP ;  /* 0x0000000000007918 */ /* 0x000fe20000000000 */
.L_x_10:
[----:B------:R-:W4:Y:S01]  /*07c0*/  SHFL.IDX PT, R2, R154, RZ, 0x1f ;  /* 0x00001fff9a027589 */ /* 0x000f2200000e0000 */
[----:B------:R-:W-:Y:S01]  /*07d0*/  NOP ;  /* 0x0000000000007918 */ /* 0x000fe20000000000 */
[----:B----4-:R-:W-:-:S13]  /*07e0*/  ISETP.NE.AND P0, PT, R2, 0x3, PT ;  /* 0x000000030200780c */ /* 0x010fda0003f05270 */
[----:B------:R-:W-:Y:S05]  /*07f0*/  @P0 BRA `(.L_x_11) ;  /* 0x0000000000300947 */ /* 0x000fea0003800000 */
[----:B--23--:R-:W2:Y:S01]  /*0800*/  S2UR UR5, SR_CgaCtaId ;  /* 0x00000000000579c3 */ /* 0x00cea20000008800 */
[----:B------:R-:W-:Y:S01]  /*0810*/  UMOV UR7, 0x400 ;  /* 0x0000040000077882 */ /* 0x000fe20000000000 */
[----:B------:R-:W-:Y:S01]  /*0820*/  UMOV UR4, 0x20 ;  /* 0x0000002000047882 */ /* 0x000fe20000000000 */
[----:B------:R-:W-:Y:S01]  /*0830*/  ELECT P0, URZ, PT ;  /* 0x0000000000ff782f */ /* 0x000fe20003800000 */
[----:B------:R-:W-:-:S04]  /*0840*/  UIADD3 UR10, UPT, UPT, -UR4, 0x100000, URZ ;  /* 0x00100000040a7890 */ /* 0x000fc8000fffe1ff */
[----:B------:R-:W-:Y:S02]  /*0850*/  USHF.L.U32 UR11, UR10, 0xb, URZ ;  /* 0x0000000b0a0b7899 */ /* 0x000fe400080006ff */
[----:B------:R-:W-:Y:S02]  /*0860*/  USHF.L.U32 UR10, UR10, 0x1, URZ ;  /* 0x000000010a0a7899 */ /* 0x000fe400080006ff */
[----:B--2---:R-:W-:Y:S01]  /*0870*/  ULEA UR5, UR5, UR7, 0x18 ;  /* 0x0000000705057291 */ /* 0x004fe2000f8ec0ff */
[----:B------:R-:W2:Y:S11]  /*0880*/  FENCE.VIEW.ASYNC.S ;  /* 0x00000000000073c6 */ /* 0x000eb60000000000 */
[----:B--2---:R4:W2:Y:S01]  /*0890*/  SYNCS.EXCH.64 URZ, [UR5+0x70], UR10 ;  /* 0x0000700a05ff75b2 */ /* 0x0048a20008000100 */
[----:B------:R4:W3:Y:S02]  /*08a0*/  SYNCS.EXCH.64 URZ, [UR5+0x78], UR10 ;  /* 0x0000780a05ff75b2 */ /* 0x0008e40008000100 */
[----:B----4-:R-:W-:Y:S01]  /*08b0*/  NOP ;  /* 0x0000000000007918 */ /* 0x010fe20000000000 */
.L_x_11:
[----:B------:R-:W4:Y:S01]  /*08c0*/  SHFL.IDX PT, R2, R154, RZ, 0x1f ;  /* 0x00001fff9a027589 */ /* 0x000f2200000e0000 */
[----:B------:R-:W-:Y:S01]  /*08d0*/  NOP ;  /* 0x0000000000007918 */ /* 0x000fe20000000000 */
[----:B----4-:R-:W-:-:S13]  /*08e0*/  ISETP.NE.AND P0, PT, R2, 0x4, PT ;  /* 0x000000040200780c */ /* 0x010fda0003f05270 */
[----:B------:R-:W-:Y:S05]  /*08f0*/  @P0 BRA `(.L_x_12) ;  /* 0x00000000004c0947 */ /* 0x000fea0003800000 */
[----:B--23--:R-:W2:Y:S01]  /*0900*/  S2UR UR5, SR_CgaCtaId ;  /* 0x00000000000579c3 */ /* 0x00cea20000008800 */
[----:B------:R-:W-:Y:S01]  /*0910*/  UMOV UR9, 0x100 ;  /* 0x0000010000097882 */ /* 0x000fe20000000000 */
[----:B------:R-:W-:Y:S01]  /*0920*/  UMOV UR7, 0x400 ;  /* 0x0000040000077882 */ /* 0x000fe20000000000 */
[----:B------:R-:W-:Y:S01]  /*0930*/  USEL UR9, UR9, 0xe0, UP2 ;  /* 0x000000e009097887 */ /* 0x000fe20009000000 */
[----:B------:R-:W-:Y:S01]  /*0940*/  UMOV UR4, 0x1 ;  /* 0x0000000100047882 */ /* 0x000fe20000000000 */
[----:B------:R-:W-:Y:S01]  /*0950*/  ELECT P0, URZ, PT ;  /* 0x0000000000ff782f */ /* 0x000fe20003800000 */
[----:B------:R-:W-:-:S04]  /*0960*/  UIADD3 UR10, UPT, UPT, -UR4, 0x100000, URZ ;  /* 0x00100000040a7890 */ /* 0x000fc8000fffe1ff */
[----:B------:R-:W-:Y:S02]  /*0970*/  USHF.L.U32 UR11, UR10, 0xb, URZ ;  /* 0x0000000b0a0b7899 */ /* 0x000fe400080006ff */
[----:B------:R-:W-:Y:S02]  /*0980*/  USHF.L.U32 UR10, UR10, 0x1, URZ ;  /* 0x000000010a0a7899 */ /* 0x000fe400080006ff */
[----:B------:R-:W-:-:S04]  /*0990*/  UIADD3 UR12, UPT, UPT, -UR9, 0x100000, URZ ;  /* 0x00100000090c7890 */ /* 0x000fc8000fffe1ff */
[----:B------:R-:W-:Y:S02]  /*09a0*/  USHF.L.U32 UR13, UR12, 0xb, URZ ;  /* 0x0000000b0c0d7899 */ /* 0x000fe400080006ff */
[----:B------:R-:W-:Y:S02]  /*09b0*/  USHF.L.U32 UR12, UR12, 0x1, URZ ;  /* 0x000000010c0c7899 */ /* 0x000fe400080006ff */
[----:B--2---:R-:W-:Y:S01]  /*09c0*/  ULEA UR5, UR5, UR7, 0x18 ;  /* 0x0000000705057291 */ /* 0x004fe2000f8ec0ff */
[----:B------:R-:W2:Y:S11]  /*09d0*/  FENCE.VIEW.ASYNC.S ;  /* 0x00000000000073c6 */ /* 0x000eb60000000000 */
[----:B--2---:R4:W2:Y:S01]  /*09e0*/  SYNCS.EXCH.64 URZ, [UR5+0x80], UR10 ;  /* 0x0000800a05ff75b2 */ /* 0x0048a20008000100 */
[----:B------:R4:W3:Y:S01]  /*09f0*/  SYNCS.EXCH.64 URZ, [UR5+0x90], UR12 ;  /* 0x0000900c05ff75b2 */ /* 0x0008e20008000100 */
[----:B------:R4:W1:Y:S01]  /*0a00*/  SYNCS.EXCH.64 URZ, [UR5+0x88], UR10 ;  /* 0x0000880a05ff75b2 */ /* 0x0008620008000100 */
[----:B------:R4:W1:Y:S02]  /*0a10*/  SYNCS.EXCH.64 URZ, [UR5+0x98], UR12 ;  /* 0x0000980c05ff75b2 */ /* 0x0008640008000100 */
[----:B----4-:R-:W-:Y:S01]  /*0a20*/  NOP ;  /* 0x0000000000007918 */ /* 0x010fe20000000000 */
.L_x_12:
[----:B------:R-:W4:Y:S01]  /*0a30*/  SHFL.IDX PT, R2, R154, RZ, 0x1f ;  /* 0x00001fff9a027589 */ /* 0x000f2200000e0000 */
[----:B------:R-:W-:Y:S01]  /*0a40*/  NOP ;  /* 0x0000000000007918 */ /* 0x000fe20000000000 */
[----:B----4-:R-:W-:-:S13]  /*0a50*/  ISETP.NE.AND P0, PT, R2, 0x5, PT ;  /* 0x000000050200780c */ /* 0x010fda0003f05270 */
[----:B------:R-:W-:Y:S05]  /*0a60*/  @P0 BRA `(.L_x_13) ;  /* 0x0000000000580947 */ /* 0x000fea0003800000 */
[----:B--2---:R-:W2:Y:S01]  /*0a70*/  S2UR UR7, SR_CgaCtaId ;  /* 0x00000000000779c3 */ /* 0x004ea20000008800 */
        /* <DEDUP_REMOVED lines=12> */
[----:B--2---:R4:W2:Y:S01]  /*0b40*/  SYNCS.EXCH.64 URZ, [UR7+0xa0], UR10 ;  /* 0x0000a00a07ff75b2 */ /* 0x0048a20008000100 */
[----:B------:R4:W3:Y:S01]  /*0b50*/  SYNCS.EXCH.64 URZ, [UR7+0xc0], UR4 ;  /* 0x0000c00407ff75b2 */ /* 0x0008e20008000100 */
[----:B------:R4:W1:Y:S01]  /*0b60*/  SYNCS.EXCH.64 URZ, [UR7+0xa8], UR10 ;  /* 0x0000a80a07ff75b2 */ /* 0x0008620008000100 */
[----:B------:R4:W1:Y:S01]  /*0b70*/  SYNCS.EXCH.64 URZ, [UR7+0xc8], UR4 ;  /* 0x0000c80407ff75b2 */ /* 0x0008620008000100 */
[----:B------:R4:W1:Y:S01]  /*0b80*/  SYNCS.EXCH.64 URZ, [UR7+0xb0], UR10 ;  /* 0x0000b00a07ff75b2 */ /* 0x0008620008000100 */
[----:B------:R4:W1:Y:S01]  /*0b90*/  SYNCS.EXCH.64 URZ, [UR7+0xd0], UR4 ;  /* 0x0000d00407ff75b2 */ /* 0x0008620008000100 */
[----:B------:R4:W1:Y:S01]  /*0ba0*/  SYNCS.EXCH.64 URZ, [UR7+0xb8], UR10 ;  /* 0x0000b80a07ff75b2 */ /* 0x0008620008000100 */
[----:B------:R4:W1:Y:S02]  /*0bb0*/  SYNCS.EXCH.64 URZ, [UR7+0xd8], UR4 ;  /* 0x0000d80407ff75b2 */ /* 0x0008640008000100 */
[----:B----4-:R-:W-:Y:S01]  /*0bc0*/  NOP ;  /* 0x0000000000007918 */ /* 0x010fe20000000000 */
.L_x_13:
        /* <DEDUP_REMOVED lines=18> */
.L_x_14:
[----:B--23--:R-:W2:Y:S01]  /*0cf0*/  S2UR UR5, SR_CTAID.X ;  /* 0x00000000000579c3 */ /* 0x00cea20000002500 */
[----:B------:R-:W-:-:S05]  /*0d00*/  CS2R.32 R152, SR_CgaSize ;  /* 0x0000000000987805 */ /* 0x000fca0000008a00 */
[----:B------:R-:W-:-:S05]  /*0d10*/  IMAD R152, R152, -0xa0, RZ ;  /* 0xffffff6098987824 */ /* 0x000fca00078e02ff */
[----:B------:R-:W-:-:S14]  /*0d20*/  R2UR UR9, R152 ;  /* 0x00000000980972ca */ /* 0x000fdc00000e0000 */
[----:B------:R-:W3:Y:S01]  /*0d30*/  LDCU UR9, c[0x0][UR9+0x2b0] ;  /* 0x00005600090977ac */ /* 0x000ee20008000800 */
[----:B------:R-:W-:Y:S01]  /*0d40*/  NOP ;  /* 0x0000000000007918 */ /* 0x000fe20000000000 */
[----:B------:R-:W-:-:S05]  /*0d50*/  CS2R.32 R152, SR_CgaSize ;  /* 0x0000000000987805 */ /* 0x000fca0000008a00 */
[----:B------:R-:W-:-:S05]  /*0d60*/  IMAD R152, R152, -0xa0, RZ ;  /* 0xffffff6098987824 */ /* 0x000fca00078e02ff */
[----:B------:R-:W-:-:S14]  /*0d70*/  R2UR UR7, R152 ;  /* 0x00000000980772ca */ /* 0x000fdc00000e0000 */
[----:B------:R-:W4:Y:S01]  /*0d80*/  LDCU UR7, c[0x0][UR7+0x2b4] ;  /* 0x00005680070777ac */ /* 0x000f220008000800 */
[----:B------:R-:W1:Y:S08]  /*0d90*/  S2UR UR4, SR_CTAID.Y ;  /* 0x00000000000479c3 */ /* 0x000e700000002600 */
[----:B------:R-:W4:Y:S01]  /*0da0*/  LDC R9, c[0x0][0xb24] ;  /* 0x0002c900ff097b82 */ /* 0x000f220000000800 */
[----:B--2---:R-:W-:-:S02]  /*0db0*/  I2FP.F32.U32 R4, UR5 ;  /* 0x0000000500047c45 */ /* 0x004fc40008201000 */
[----:B------:R-:W-:-:S05]  /*0dc0*/  CS2R.32 R5, SR_CgaSize ;  /* 0x0000000000057805 */ /* 0x000fca0000008a00 */
[----:B------:R-:W-:-:S06]  /*0dd0*/  IMAD R5, R5, -0xa0, RZ ;  /* 0xffffff6005057824 */ /* 0x000fcc00078e02ff */
[----:B------:R-:W2:Y:S01]  /*0de0*/  LDC R5, c[0x0][R5+0x2a0] ;  /* 0x0000a80005057b82 */ /* 0x000ea20000000800 */
[----:B------:R-:W-:Y:S01]  /*0df0*/  MOV R21, UR5 ;  /* 0x0000000500157c02 */ /* 0x000fe20008000f00 */
[----:B---3--:R-:W-:Y:S01]  /*0e00*/  FMUL R4, R4, UR9 ;  /* 0x0000000904047c20 */ /* 0x008fe20008400000 */
[----:B-1----:R-:W-:Y:S02]  /*0e10*/  I2FP.F32.U32 R2, UR4 ;  /* 0x0000000400027c45 */ /* 0x002fe40008201000 */
[----:B------:R-:W-:-:S05]  /*0e20*/  CS2R.32 R3, SR_CgaSize ;  /* 0x0000000000037805 */ /* 0x000fca0000008a00 */
[----:B------:R-:W-:-:S06]  /*0e30*/  IMAD R3, R3, -0xa0, RZ ;  /* 0xffffff6003037824 */ /* 0x000fcc00078e02ff */
[----:B------:R-:W1:Y:S01]  /*0e40*/  LDC R3, c[0x0][R3+0x2a4] ;  /* 0x0000a90003037b82 */ /* 0x000e620000000800 */
[----:B------:R-:W3:Y:S01]  /*0e50*/  F2I.U32.TRUNC.NTZ R152, R4 ;  /* 0x0000000400987305 */ /* 0x000ee2000020f000 */
[----:B------:R-:W-:Y:S01]  /*0e60*/  MOV R20, UR4 ;  /* 0x0000000400147c02 */ /* 0x000fe20008000f00 */
[----:B----4-:R-:W-:-:S05]  /*0e70*/  FMUL R2, R2, UR7 ;  /* 0x0000000702027c20 */ /* 0x010fca0008400000 */
[----:B------:R-:W-:Y:S01]  /*0e80*/  BAR.SYNC.DEFER_BLOCKING 0x0 ;  /* 0x0000000000007b1d */ /* 0x000fe20000010000 */
[----:B------:R-:W-:-:S05]  /*0e90*/  ISETP.GE.AND P0, PT, R9, 0x1, PT ;  /* 0x000000010900780c */ /* 0x000fca0003f06270 */
[----:B------:R-:W4:Y:S02]  /*0ea0*/  F2I.U32.TRUNC.NTZ R150, R2 ;  /* 0x0000000200967305 */ /* 0x000f24000020f000 */
[----:B------:R-:W1:Y:S01]  /*0eb0*/  S2UR UR36, SR_CTAID.Z ;  /* 0x00000000002479c3 */ /* 0x000e620000002700 */
[----:B---3--:R-:W-:-:S05]  /*0ec0*/  IADD3 R152, PT, PT, -R152, RZ, RZ ;  /* 0x000000ff98987210 */ /* 0x008fca0007ffe1ff */
[----:B--2---:R-:W-:Y:S01]  /*0ed0*/  IMAD R152, R5, R152, UR5 ;  /* 0x0000000505987e24 */ /* 0x004fe2000f8e0298 */
[----:B----4-:R-:W-:-:S05]  /*0ee0*/  IADD3 R150, PT, PT, -R150, RZ, RZ ;  /* 0x000000ff96967210 */ /* 0x010fca0007ffe1ff */
[----:B-1----:R-:W-:Y:S01]  /*0ef0*/  IMAD R150, R3, R150, UR4 ;  /* 0x0000000403967e24 */ /* 0x002fe2000f8e0296 */
[----:B------:R-:W-:Y:S06]  /*0f00*/  @!P0 BRA `(.L_x_15) ;  /* 0x0000000000b88947 */ /* 0x000fec0003800000 */
[----:B------:R-:W1:Y:S01]  /*0f10*/  LDC.64 R4, c[0x0][0xb18] ;  /* 0x0002c600ff047b82 */ /* 0x000e620000000a00 */
[----:B------:R-:W-:-:S07]  /*0f20*/  ISETP.NE.AND P0, PT, R9, 0x1, PT ;  /* 0x000000010900780c */ /* 0x000fce0003f05270 */
[----:B------:R-:W2:Y:S08]  /*0f30*/  LDC R10, c[0x0][0xb0c] ;  /* 0x0002c300ff0a7b82 */ /* 0x000eb00000000800 */
[----:B------:R-:W3:Y:S08]  /*0f40*/  LDC R11, c[0x0][0x370] ;  /* 0x0000dc00ff0b7b82 */ /* 0x000ef00000000800 */
[----:B------:R-:W4:Y:S01]  /*0f50*/  LDC R12, c[0x0][0x374] ;  /* 0x0000dd00ff0c7b82 */ /* 0x000f220000000800 */
[----:B-1----:R-:W-:-:S07]  /*0f60*/  ISETP.NE.AND P1, PT, R4, 0x1, PT ;  /* 0x000000010400780c */ /* 0x002fce0003f25270 */
[----:B------:R-:W3:Y:S01]  /*0f70*/  LDC.64 R6, c[0x0][0xb10] ;  /* 0x0002c400ff067b82 */ /* 0x000ee20000000a00 */
[----:B--2---:R-:W-:-:S07]  /*0f80*/  ISETP.NE.AND P2, PT, R10, 0x1, PT ;  /* 0x000000010a00780c */ /* 0x004fce0003f45270 */
[----:B------:R-:W1:Y:S08]  /*0f90*/  LDC R8, c[0x0][0xb20] ;  /* 0x0002c800ff087b82 */ /* 0x000e700000000800 */
[----:B------:R-:W2:Y:S01]  /*0fa0*/  LDC.64 R2, c[0x0][0xb28] ;  /* 0x0002ca00ff027b82 */ /* 0x000ea20000000a00 */
[----:B----4-:R-:W-:-:S04]  /*0fb0*/  IMAD.HI.U32 R13, R12, R5, RZ ;  /* 0x000000050c0d7227 */ /* 0x010fc800078e00ff */
[----:B------:R-:W-:-:S04]  /*0fc0*/  IMAD.HI.U32 R5, R20, R5, RZ ;  /* 0x0000000514057227 */ /* 0x000fc800078e00ff */
[----:B---3--:R-:W-:-:S04]  /*0fd0*/  IMAD.HI.U32 R14, R11, R6, RZ ;  /* 0x000000060b0e7227 */ /* 0x008fc800078e00ff */
[C---:B------:R-:W-:Y:S01]  /*0fe0*/  IMAD.HI.U32 R16, R21.reuse, R6, RZ ;  /* 0x0000000615107227 */ /* 0x040fe200078e00ff */
[-C--:B------:R-:W-:Y:S02]  /*0ff0*/  @P2 SHF.R.U32.HI R11, RZ, R7.reuse, R14 ;  /* 0x00000007ff0b2219 */ /* 0x080fe4000001160e */
[-C--:B-1----:R-:W-:Y:S02]  /*1000*/  @P1 SHF.R.U32.HI R12, RZ, R8.reuse, R13 ;  /* 0x00000008ff0c1219 */ /* 0x082fe4000001160d */
[----:B------:R-:W-:Y:S02]  /*1010*/  SHF.R.U32.HI R5, RZ, R8, R5 ;  /* 0x00000008ff057219 */ /* 0x000fe40000011605 */
[----:B------:R-:W-:Y:S02]  /*1020*/  SHF.R.U32.HI R16, RZ, R7, R16 ;  /* 0x00000007ff107219 */ /* 0x000fe40000011610 */
[----:B------:R-:W-:Y:S01]  /*1030*/  SEL R5, R20, R5, !P1 ;  /* 0x0000000514057207 */ /* 0x000fe20004800000 */
[----:B--2---:R-:W-:Y:S01]  /*1040*/  IMAD.HI.U32 R14, R12, R2, RZ ;  /* 0x000000020c0e7227 */ /* 0x004fe200078e00ff */
[----:B------:R-:W-:-:S02]  /*1050*/  SEL R7, R21, R16, !P2 ;  /* 0x0000001015077207 */ /* 0x000fc40005000000 */
[----:B------:R-:W-:Y:S01]  /*1060*/  IADD3 R13, PT, PT, -R5, RZ, RZ ;  /* 0x000000ff050d7210 */ /* 0x000fe20007ffe1ff */
[----:B------:R-:W-:Y:S01]  /*1070*/  IMAD.HI.U32 R6, R11, R2, RZ ;  /* 0x000000020b067227 */ /* 0x000fe200078e00ff */
[----:B------:R-:W-:-:S03]  /*1080*/  @P0 SHF.R.U32.HI R12, RZ, R3, R14 ;  /* 0x00000003ff0c0219 */ /* 0x000fc6000001160e */
[----:B------:R-:W-:Y:S01]  /*1090*/  IMAD R13, R4, R13, R20 ;  /* 0x0000000d040d7224 */ /* 0x000fe200078e0214 */
[----:B------:R-:W-:Y:S01]  /*10a0*/  @P0 SHF.R.U32.HI R11, RZ, R3, R6 ;  /* 0x00000003ff0b0219 */ /* 0x000fe20000011606 */
[----:B------:R-:W-:-:S04]  /*10b0*/  IMAD R12, R12, R9, RZ ;  /* 0x000000090c0c7224 */ /* 0x000fc800078e02ff */
[----:B------:R-:W-:Y:S01]  /*10c0*/  IMAD R6, R11, R9, RZ ;  /* 0x000000090b067224 */ /* 0x000fe200078e02ff */
[----:B------:R-:W-:-:S04]  /*10d0*/  ISETP.GE.AND P1, PT, R5, R12, PT ;  /* 0x0000000c0500720c */ /* 0x000fc80003f26270 */
[----:B------:R-:W-:Y:S01]  /*10e0*/  ISETP.GE.OR P1, PT, R7, R6, P1 ;  /* 0x000000060700720c */ /* 0x000fe20000f26670 */
[----:B------:R-:W-:-:S05]  /*10f0*/  IMAD.HI.U32 R6, R5, R2, RZ ;  /* 0x0000000205067227 */ /* 0x000fca00078e00ff */
[----:B------:R-:W-:-:S04]  /*1100*/  SHF.R.U32.HI R6, RZ, R3, R6 ;  /* 0x00000003ff067219 */ /* 0x000fc80000011606 */
[----:B------:R-:W-:-:S03]  /*1110*/  SEL R6, R5, R6, !P0 ;  /* 0x0000000605067207 */ /* 0x000fc60004000000 */
[----:B------:R-:W-:Y:S01]  /*1120*/  @!P1 IMAD.HI.U32 R8, R7, R2, RZ ;  /* 0x0000000207089227 */ /* 0x000fe200078e00ff */
[----:B------:R-:W-:-:S04]  /*1130*/  IADD3 R2, PT, PT, -R6, RZ, RZ ;  /* 0x000000ff06027210 */ /* 0x000fc80007ffe1ff */
[----:B------:R-:W-:Y:S01]  /*1140*/  @!P1 SHF.R.U32.HI R8, RZ, R3, R8 ;  /* 0x00000003ff089219 */ /* 0x000fe20000011608 */
[----:B------:R-:W-:-:S03]  /*1150*/  IMAD R2, R9, R2, R5 ;  /* 0x0000000209027224 */ /* 0x000fc600078e0205 */
[----:B------:R-:W-:-:S05]  /*1160*/  @!P1 SEL R3, R7, R8, !P0 ;  /* 0x0000000807039207 */ /* 0x000fca0004000000 */
[--C-:B------:R-:W-:Y:S02]  /*1170*/  @!P1 IMAD.IADD R6, R6, 0x1, -R3.reuse ;  /* 0x0000000106069824 */ /* 0x100fe400078e0a03 */
[----:B------:R-:W-:Y:S01]  /*1180*/  @!P1 IMAD R3, R2, R11, R3 ;  /* 0x0000000b02039224 */ /* 0x000fe200078e0203 */
[----:B------:R-:W-:Y:S01]  /*1190*/  IADD3 R2, PT, PT, -R7, RZ, RZ ;  /* 0x000000ff07027210 */ /* 0x000fe20007ffe1ff */
[----:B------:R-:W-:Y:S02]  /*11a0*/  @!P1 IMAD R5, R6, R9, R7 ;  /* 0x0000000906059224 */ /* 0x000fe400078e0207 */
[----:B------:R-:W-:Y:S02]  /*11b0*/  @!P1 IMAD.MOV.U32 R7, RZ, RZ, R3 ;  /* 0x000000ffff079224 */ /* 0x000fe400078e0003 */
[----:B------:R-:W-:Y:S02]  /*11c0*/  IMAD R2, R10, R2, R21 ;  /* 0x000000020a027224 */ /* 0x000fe400078e0215 */
[----:B------:R-:W-:-:S02]  /*11d0*/  IMAD R20, R5, R4, R13 ;  /* 0x0000000405147224 */ /* 0x000fc400078e020d */
[----:B------:R-:W-:Y:S02]  /*11e0*/  IMAD R21, R7, R10, R2 ;  /* 0x0000000a07157224 */ /* 0x000fe400078e0202 */
.L_x_15:
[----:B------:R-:W1:Y:S01]  /*11f0*/  LDCU UR4, c[0x0][0xb30] ;  /* 0x00016600ff0477ac */ /* 0x000e620008000800 */
[----:B------:R-:W2:Y:S08]  /*1200*/  S2UR UR37, SR_CgaCtaId ;  /* 0x00000000002579c3 */ /* 0x000eb00000008800 */
[----:B------:R-:W3:Y:S01]  /*1210*/  LDC R72, c[0x0][0xb24] ;  /* 0x0002c900ff487b82 */ /* 0x000ee20000000800 */
[----:B-1----:R-:W-:-:S09]  /*1220*/  UISETP.NE.AND UP1, UPT, UR4, 0x1, UPT ;  /* 0x000000010400788c */ /* 0x002fd2000bf25270 */
[----:B--2---:R-:W-:Y:S05]  /*1230*/  BRA.U UP1, `(.L_x_16) ;  /* 0x0000000101407547 */ /* 0x004fea000b800000 */
[----:B------:R-:W1:Y:S08]  /*1240*/  LDC.64 R4, c[0x0][0xb10] ;  /* 0x0002c400ff047b82 */ /* 0x000e700000000a00 */
[----:B------:R-:W2:Y:S08]  /*1250*/  LDC.64 R2, c[0x0][0xb18] ;  /* 0x0002c600ff027b82 */ /* 0x000eb00000000a00 */
[----:B------:R-:W4:Y:S08]  /*1260*/  LDC R6, c[0x0][0xb20] ;  /* 0x0002c800ff067b82 */ /* 0x000f300000000800 */
[----:B------:R-:W3:Y:S01]  /*1270*/  LDC R8, c[0x0][0xb0c] ;  /* 0x0002c300ff087b82 */ /* 0x000ee20000000800 */
[----:B-1----:R-:W-:-:S05]  /*1280*/  IMAD.HI.U32 R4, R21, R4, RZ ;  /* 0x0000000415047227 */ /* 0x002fca00078e00ff */
[----:B------:R-:W-:Y:S01]  /*1290*/  SHF.R.U32.HI R4, RZ, R5, R4 ;  /* 0x00000005ff047219 */ /* 0x000fe20000011604 */
[----:B--2---:R-:W-:Y:S01]  /*12a0*/  IMAD.HI.U32 R3, R20, R3, RZ ;  /* 0x0000000314037227 */ /* 0x004fe200078e00ff */
[----:B------:R-:W-:-:S04]  /*12b0*/  ISETP.NE.AND P0, PT, R2, 0x1, PT ;  /* 0x000000010200780c */ /* 0x000fc80003f05270 */
[----:B----4-:R-:W-:-:S04]  /*12c0*/  SHF.R.U32.HI R3, RZ, R6, R3 ;  /* 0x00000006ff037219 */ /* 0x010fc80000011603 */
[----:B------:R-:W-:Y:S02]  /*12d0*/  SEL R3, R20, R3, !P0 ;  /* 0x0000000314037207 */ /* 0x000fe40004000000 */
[----:B---3--:R-:W-:-:S04]  /*12e0*/  ISETP.NE.AND P1, PT, R8, 0x1, PT ;  /* 0x000000010800780c */ /* 0x008fc80003f25270 */
[----:B------:R-:W-:-:S05]  /*12f0*/  SEL R4, R21, R4, !P1 ;  /* 0x0000000415047207 */ /* 0x000fca0004800000 */
[----:B------:R-:W-:Y:S02]  /*1300*/  IMAD.IADD R5, R3, 0x1, -R4 ;  /* 0x0000000103057824 */ /* 0x000fe400078e0a04 */
[----:B------:R-:W-:Y:S02]  /*1310*/  IMAD.IADD R3, R4, 0x1, -R3 ;  /* 0x0000000104037824 */ /* 0x000fe400078e0a03 */
[----:B------:R-:W-:Y:S02]  /*1320*/  IMAD R21, R5, R8, R21 ;  /* 0x0000000805157224 */ /* 0x000fe400078e0215 */
[----:B------:R-:W-:-:S07]  /*1330*/  IMAD R20, R3, R2, R20 ;  /* 0x0000000203147224 */ /* 0x000fce00078e0214 */
.L_x_16:
[----:B------:R-:W-:Y:S01]  /*1340*/  BAR.SYNC.DEFER_BLOCKING 0x0 ;  /* 0x0000000000007b1d */ /* 0x000fe20000010000 */
[----:B------:R-:W-:Y:S01]  /*1350*/  UISETP.NE.AND UP1, UPT, UR8, 0x2, UPT ;  /* 0x000000020800788c */ /* 0x000fe2000bf25270 */
[----:B------:R-:W-:Y:S02]  /*1360*/  ISETP.NE.OR P5, PT, R0, 0x2, !P5 ;  /* 0x000000020000780c */ /* 0x000fe40006fa5670 */
[----:B------:R-:W-:-:S06]  /*1370*/  LOP3.LUT R2, R167, 0x1f, RZ, 0xc0, !PT ;  /* 0x0000001fa7027812 */ /* 0x000fcc00078ec0ff */
[----:B------:R-:W-:Y:S05]  /*1380*/  BRA.U UP1, `(.L_x_17) ;  /* 0x00000011017c7547 */ /* 0x000fea000b800000 */
[----:B------:R-:W1:Y:S01]  /*1390*/  LDCU UR13, c[0x0][0x38c] ;  /* 0x00007180ff0d77ac */ /* 0x000e620008000800 */
[----:B------:R-:W2:Y:S01]  /*13a0*/  LDC R9, c[0x0][0x370] ;  /* 0x0000dc00ff097b82 */ /* 0x000ea20000000800 */
[----:B------:R-:W-:Y:S01]  /*13b0*/  PLOP3.LUT P1, PT, PT, PT, UP2, 0x80, 0x8 ;  /* 0x000000000008781c */ /* 0x000fe20003f2f028 */
[----:B------:R-:W-:Y:S01]  /*13c0*/  HFMA2 R12, -RZ, RZ, 0, 0 ;  /* 0x00000000ff0c7431 */ /* 0x000fe200000001ff */
[----:B------:R-:W-:Y:S01]  /*13d0*/  ISETP.EQ.OR P4, PT, R2, RZ, P5 ;  /* 0x000000ff0200720c */ /* 0x000fe20002f82670 */
[----:B------:R-:W-:Y:S01]  /*13e0*/  IMAD.MOV.U32 R15, RZ, RZ, 0x1 ;  /* 0x00000001ff0f7424 */ /* 0x000fe200078e00ff */
[----:B------:R-:W-:Y:S01]  /*13f0*/  PLOP3.LUT P1, PT, P1, PT, PT, 0x8, 0x80 ;  /* 0x000000000080781c */ /* 0x000fe20000f2e170 */
[----:B------:R-:W-:Y:S01]  /*1400*/  IMAD.MOV.U32 R14, RZ, RZ, RZ ;  /* 0x000000ffff0e7224 */ /* 0x000fe200078e00ff */
[----:B------:R-:W-:Y:S01]  /*1410*/  MOV R8, 0x1 ;  /* 0x0000000100087802 */ /* 0x000fe20000000f00 */
[----:B------:R-:W4:Y:S01]  /*1420*/  LDC R0, c[0x0][0x374] ;  /* 0x0000dd00ff007b82 */ /* 0x000f220000000800 */
[----:B------:R-:W-:Y:S01]  /*1430*/  IMAD.MOV.U32 R10, RZ, RZ, RZ ;  /* 0x000000ffff0a7224 */ /* 0x000fe200078e00ff */
[----:B------:R-:W2:Y:S01]  /*1440*/  LDCU.64 UR22, c[0x0][0x348] ;  /* 0x00006900ff1677ac */ /* 0x000ea20008000a00 */
[----:B------:R-:W-:Y:S01]  /*1450*/  UMOV UR6, URZ ;  /* 0x000000ff00067c82 */ /* 0x000fe20008000000 */
[----:B-1----:R-:W-:-:S04]  /*1460*/  UIADD3 UR5, UPT, UPT, UR13, 0x3f, URZ ;  /* 0x0000003f0d057890 */ /* 0x002fc8000fffe0ff */
[----:B------:R-:W-:-:S04]  /*1470*/  USHF.R.S32.HI UR4, URZ, 0x1f, UR5 ;  /* 0x0000001fff047899 */ /* 0x000fc80008011405 */
[----:B------:R-:W-:-:S04]  /*1480*/  ULEA.HI UR4, UR4, UR5, URZ, 0x6 ;  /* 0x0000000504047291 */ /* 0x000fc8000f8f30ff */
[----:B------:R-:W-:Y:S02]  /*1490*/  USHF.R.S32.HI UR15, URZ, 0x6, UR4 ;  /* 0x00000006ff0f7899 */ /* 0x000fe40008011404 */
[----:B------:R-:W-:Y:S02]  /*14a0*/  UIADD3 UR4, UPT, UPT, UR13, -0x1, URZ ;  /* 0xffffffff0d047890 */ /* 0x000fe4000fffe0ff */
[----:B------:R-:W-:Y:S02]  /*14b0*/  UISETP.LT.U32.AND UP0, UPT, UR15, 0x5, UPT ;  /* 0x000000050f00788c */ /* 0x000fe4000bf01070 */
[----:B------:R-:W-:Y:S02]  /*14c0*/  UISETP.GE.U32.AND UP1, UPT, UR4, -0x7f, UPT ;  /* 0xffffff810400788c */ /* 0x000fe4000bf26070 */
[----:B------:R-:W-:Y:S02]  /*14d0*/  USEL UR14, UR15, 0x5, UP0 ;  /* 0x000000050f0e7887 */ /* 0x000fe40008000000 */
[----:B------:R-:W-:-:S02]  /*14e0*/  UIADD3 UR13, UPT, UPT, UR13, 0x7e, URZ ;  /* 0x0000007e0d0d7890 */ /* 0x000fc4000fffe0ff */
[----:B------:R-:W-:Y:S02]  /*14f0*/  UIADD3 UR5, UPT, UPT, UR14, -0x1, URZ ;  /* 0xffffffff0e057890 */ /* 0x000fe4000fffe0ff */
[----:B------:R-:W-:-:S03]  /*1500*/  UIADD3 UR7, UPT, UPT, UR15, -UR14, URZ ;  /* 0x8000000e0f077290 */ /* 0x000fc6000fffe0ff */
[----:B------:R-:W-:-:S04]  /*1510*/  @UP1 UIADD3 UR5, UPT, UPT, UR14, URZ, URZ ;  /* 0x000000ff0e051290 */ /* 0x000fc8000fffe0ff */
[----:B--2---:R-:W-:-:S12]  /*1520*/  UIADD3 UR5, UPT, UPT, UR5, 0x1, URZ ;  /* 0x0000000105057890 */ /* 0x004fd8000fffe0ff */
.L_x_35:
[----:B------:R-:W-:Y:S01]  /*1530*/  UISETP.NE.AND UP0, UPT, UR37, URZ, UPT ;  /* 0x000000ff2500728c */ /* 0x000fe2000bf05270 */
[----:B------:R-:W1:Y:S08]  /*1540*/  S2UR UR37, SR_CgaCtaId ;  /* 0x00000000002579c3 */ /* 0x000e700000008800 */
[----:B------:R-:W-:Y:S05]  /*1550*/  BRA.U UP0, `(.L_x_18) ;  /* 0x0000000100347547 */ /* 0x000fea000b800000 */
[----:B------:R-:W2:Y:S01]  /*1560*/  S2R R2, SR_CgaCtaId ;  /* 0x0000000000027919 */ /* 0x000ea20000008800 */
[----:B------:R-:W-:-:S04]  /*1570*/  MOV R3, 0x400 ;  /* 0x0000040000037802 */ /* 0x000fc80000000f00 */
[----:B--2---:R-:W-:Y:S02]  /*1580*/  LEA R3, R2, R3, 0x18 ;  /* 0x0000000302037211 */ /* 0x004fe400078ec0ff */
[----:B------:R-:W-:-:S03]  /*1590*/  SHF.L.U32 R2, R8, 0x1f, RZ ;  /* 0x0000001f08027819 */ /* 0x000fc600000006ff */
[----:B------:R-:W-:-:S04]  /*15a0*/  IMAD R3, R10, 0x8, R3 ;  /* 0x000000080a037824 */ /* 0x000fc800078e0203 */
[----:B------:R-:W2:Y:S02]  /*15b0*/  SYNCS.PHASECHK.TRANS64.TRYWAIT P0, [R3+URZ+0xf0], R2 ;  /* 0x0000f002030075a7 */ /* 0x000ea400080011ff */
[----:B--2---:R-:W-:Y:S05]  /*15c0*/  @!P0 BRA `(.L_x_19) ;  /* 0x0000006c003c8947 */ /* 0x004fea0003800000 */
.L_x_106:
[----:B------:R-:W-:Y:S01]  /*15d0*/  VIADD R10, R10, 0x1 ;  /* 0x000000010a0a7836 */ /* 0x000fe20000000000 */
[----:B------:R2:W-:Y:S04]  /*15e0*/  SYNCS.ARRIVE.TRANS64.A1T0 RZ, [R3+URZ+0xe0], RZ ;  /* 0x0000e0ff03ff79a7 */ /* 0x0005e800081000ff */
[----:B------:R-:W-:-:S04]  /*15f0*/  ISETP.NE.AND P0, PT, R10, 0x2, PT ;  /* 0x000000020a00780c */ /* 0x000fc80003f05270 */
[----:B------:R-:W-:Y:S02]  /*1600*/  SEL R10, R10, RZ, P0 ;  /* 0x000000ff0a0a7207 */ /* 0x000fe40000000000 */
[----:B--2---:R-:W-:-:S04]  /*1610*/  SEL R3, RZ, 0x1, P0 ;  /* 0x00000001ff037807 */ /* 0x004fc80000000000 */
[----:B------:R-:W-:-:S07]  /*1620*/  LOP3.LUT R8, R8, R3, RZ, 0x3c, !PT ;  /* 0x0000000308087212 */ /* 0x000fce00078e3cff */
.L_x_18:
[----:B------:R-:W-:Y:S01]  /*1630*/  UMOV UR4, 0x400 ;  /* 0x0000040000047882 */ /* 0x000fe20000000000 */
[----:B------:R-:W-:Y:S01]  /*1640*/  SHF.L.U32 R2, R15, 0x1f, RZ ;  /* 0x0000001f0f027819 */ /* 0x000fe200000006ff */
[----:B-1----:R-:W-:Y:S01]  /*1650*/  ULEA UR4, UR37, UR4, 0x18 ;  /* 0x0000000425047291 */ /* 0x002fe2000f8ec0ff */
[----:B------:R-:W-:Y:S01]  /*1660*/  R2UR UR35, R21 ;  /* 0x00000000152372ca */ /* 0x000fe200000e0000 */
[----:B------:R-:W-:Y:S01]  /*1670*/  UISETP.GE.U32.AND UP0, UPT, UR13, 0x7f, UPT ;  /* 0x0000007f0d00788c */ /* 0x000fe2000bf06070 */
[----:B------:R-:W-:Y:S01]  /*1680*/  R2UR UR11, R20 ;  /* 0x00000000140b72ca */ /* 0x000fe200000e0000 */
[----:B------:R-:W-:Y:S01]  /*1690*/  ULEA UR8, UR6, UR4, 0x3 ;  /* 0x0000000406087291 */ /* 0x000fe2000f8e18ff */
[----:B------:R-:W-:-:S08]  /*16a0*/  UMOV UR24, URZ ;  /* 0x000000ff00187c82 */ /* 0x000fd00008000000 */
[----:B------:R1:W2:Y:S01]  /*16b0*/  SYNCS.PHASECHK.TRANS64.TRYWAIT P0, [UR8+0x28], R2 ;  /* 0x00002802ff0075a7 */ /* 0x0002a20008001108 */
[----:B------:R-:W-:Y:S02]  /*16c0*/  USHF.L.U32 UR35, UR35, 0x7, URZ ;  /* 0x0000000723237899 */ /* 0x000fe400080006ff */
[----:B------:R-:W-:Y:S01]  /*16d0*/  USHF.L.U32 UR11, UR11, 0x7, URZ ;  /* 0x000000070b0b7899 */ /* 0x000fe200080006ff */
[----:B------:R-:W-:Y:S11]  /*16e0*/  BRA.U !UP0, `(.L_x_20) ;  /* 0x0000000108a47547 */ /* 0x000ff6000b800000 */
[----:B------:R-:W-:Y:S01]  /*16f0*/  UMOV UR16, URZ ;  /* 0x000000ff00107c82 */ /* 0x000fe20008000000 */
[----:B------:R-:W-:-:S05]  /*1700*/  UMOV UR17, UR6 ;  /* 0x0000000600117c82 */ /* 0x000fca0008000000 */
.L_x_25:
[----:B-1----:R-:W-:Y:S01]  /*1710*/  ULEA UR33, UR17, UR4, 0x3 ;  /* 0x0000000411217291 */ /* 0x002fe2000f8e18ff */
[----:B--2---:R-:W-:Y:S01]  /*1720*/  @!P5 MOV R3, 0x4000 ;  /* 0x000040000003d802 */ /* 0x004fe20000000f00 */
[----:B--2---:R-:W-:Y:S10]  /*1730*/  @P0 BRA `(.L_x_21) ;  /* 0x00000000000c0947 */ /* 0x004ff40003800000 */
[----:B------:R-:W-:-:S04]  /*1740*/  SHF.L.U32 R5, R15, 0x1f, RZ ;  /* 0x0000001f0f057819 */ /* 0x000fc800000006ff */
[----:B------:R-:W2:Y:S02]  /*1750*/  SYNCS.PHASECHK.TRANS64.TRYWAIT P0, [UR33+0x28], R5 ;  /* 0x00002805ff0075a7 */ /* 0x000ea40008001121 */
[----:B--2---:R-:W-:Y:S05]  /*1760*/  @!P0 BRA `(.L_x_22) ;  /* 0x0000006800e88947 */ /* 0x004fea0003800000 */
.L_x_21:
[----:B------:R2:W-:Y:S01]  /*1770*/  @!P5 SYNCS.ARRIVE.TRANS64 RZ, [UR33], R3 ;  /* 0x00000003ffffd9a7 */ /* 0x0005e20008000021 */
[----:B------:R-:W-:Y:S04]  /*1780*/  BSSY.RECONVERGENT B0, `(.L_x_23) ;  /* 0x0000003000007945 */ /* 0x000fe80003800200 */
[----:B------:R-:W-:Y:S05]  /*1790*/  @P4 BRA `(.L_x_24) ;  /* 0x0000000000044947 */ /* 0x000fea0003800000 */
[----:B------:R-:W-:Y:S05]  /*17a0*/  BPT.TRAP 0x1 ;  /* 0x000000040000795c */ /* 0x000fea0000300000 */
.L_x_24:
[----:B------:R-:W-:Y:S05]  /*17b0*/  BSYNC.RECONVERGENT B0 ;  /* 0x0000000000007941 */ /* 0x000fea0003800200 */
.L_x_23:
[----:B------:R-:W-:Y:S02]  /*17c0*/  UIADD3 UR6, UPT, UPT, UR17, 0x1, URZ ;  /* 0x0000000111067890 */ /* 0x000fe4000fffe0ff */
[----:B------:R-:W-:Y:S02]  /*17d0*/  UIADD3 UR26, UP1, UPT, UR22, 0x80, URZ ;  /* 0x00000080161a7890 */ /* 0x000fe4000ff3e0ff */
[----:B------:R-:W-:Y:S02]  /*17e0*/  UISETP.NE.AND UP0, UPT, UR6, 0x5, UPT ;  /* 0x000000050600788c */ /* 0x000fe4000bf05270 */
[----:B------:R-:W-:Y:S02]  /*17f0*/  USHF.L.U32 UR34, UR16, 0x6, URZ ;  /* 0x0000000610227899 */ /* 0x000fe400080006ff */
[----:B------:R-:W-:Y:S02]  /*1800*/  USEL UR9, URZ, 0x1, UP0 ;  /* 0x00000001ff097887 */ /* 0x000fe40008000000 */
[----:B------:R-:W-:-:S02]  /*1810*/  USEL UR6, UR6, URZ, UP0 ;  /* 0x000000ff06067287 */ /* 0x000fc40008000000 */
[----:B------:R-:W-:Y:S02]  /*1820*/  UIADD3 UR20, UP0, UPT, UR22, 0x180, URZ ;  /* 0x0000018016147890 */ /* 0x000fe4000ff1e0ff */
[----:B------:R-:W-:Y:S01]  /*1830*/  ULEA UR8, UR6, UR4, 0x3 ;  /* 0x0000000406087291 */ /* 0x000fe2000f8e18ff */
[----:B------:R-:W-:Y:S01]  /*1840*/  LOP3.LUT R15, R15, UR9, RZ, 0x3c, !PT ;  /* 0x000000090f0f7c12 */ /* 0x000fe2000f8e3cff */
[----:B------:R-:W-:Y:S02]  /*1850*/  UIADD3.X UR27, UPT, UPT, URZ, UR23, URZ, UP1, !UPT ;  /* 0x00000017ff1b7290 */ /* 0x000fe40008ffe4ff */
[----:B------:R-:W-:Y:S01]  /*1860*/  UIADD3.X UR21, UPT, UPT, URZ, UR23, URZ, UP0, !UPT ;  /* 0x00000017ff157290 */ /* 0x000fe200087fe4ff */
[----:B-1----:R-:W-:Y:S01]  /*1870*/  SHF.L.U32 R2, R15, 0x1f, RZ ;  /* 0x0000001f0f027819 */ /* 0x002fe200000006ff */
[----:B------:R-:W-:Y:S01]  /*1880*/  UMOV UR18, 0x0 ;  /* 0x0000000000127882 */ /* 0x000fe20000000000 */
[----:B------:R-:W-:Y:S01]  /*1890*/  UMOV UR19, 0x10000000 ;  /* 0x1000000000137882 */ /* 0x000fe20000000000 */
[----:B------:R-:W-:Y:S01]  /*18a0*/  UMOV UR12, UR36 ;  /* 0x00000024000c7c82 */ /* 0x000fe20008000000 */
[----:B------:R1:W1:Y:S01]  /*18b0*/  SYNCS.PHASECHK.TRANS64.TRYWAIT P0, [UR8+0x28], R2 ;  /* 0x00002802ff0075a7 */ /* 0x0002620008001108 */
[----:B------:R-:W-:Y:S01]  /*18c0*/  ULEA UR8, UR17, UR4, 0xd ;  /* 0x0000000411087291 */ /* 0x000fe2000f8e68ff */
[----:B------:R-:W-:Y:S01]  /*18d0*/  UMOV UR9, UR33 ;  /* 0x0000002100097c82 */ /* 0x000fe20008000000 */
[----:B------:R-:W-:-:S02]  /*18e0*/  UMOV UR10, UR34 ;  /* 0x00000022000a7c82 */ /* 0x000fc40008000000 */
[----:B------:R-:W-:Y:S02]  /*18f0*/  UIADD3 UR32, UPT, UPT, UR8, 0x8400, URZ ;  /* 0x0000840008207890 */ /* 0x000fe4000fffe0ff */
[----:B------:R-:W-:Y:S02]  /*1900*/  UIADD3 UR8, UPT, UPT, UR8, 0x12400, URZ ;  /* 0x0001240008087890 */ /* 0x000fe4000fffe0ff */
[----:B------:R-:W-:Y:S01]  /*1910*/  UIADD3 UR16, UPT, UPT, UR16, 0x1, URZ ;  /* 0x0000000110107890 */ /* 0x000fe2000fffe0ff */
[----:B------:R-:W-:Y:S01]  /*1920*/  UMOV UR24, UR5 ;  /* 0x0000000500187c82 */ /* 0x000fe20008000000 */
[----:B------:R-:W-:Y:S02]  /*1930*/  UMOV UR17, UR6 ;  /* 0x0000000600117c82 */ /* 0x000fe40008000000 */
[----:B------:R-:W-:Y:S01]  /*1940*/  UISETP.NE.AND UP0, UPT, UR16, UR5, UPT ;  /* 0x000000051000728c */ /* 0x000fe2000bf05270 */
[----:B------:R1:W-:Y:S02]  /*1950*/  UTMALDG.3D [UR32], [UR26], desc[UR18] ;  /* 0x000012201a0075b4 */ /* 0x0003e40008011000 */
[----:B------:R1:W-:Y:S06]  /*1960*/  UTMALDG.3D [UR8], [UR20], desc[UR18] ;  /* 0x00001208140075b4 */ /* 0x0003ec0008011000 */
[----:B------:R-:W-:Y:S05]  /*1970*/  BRA.U UP0, `(.L_x_25) ;  /* 0xfffffffd00647547 */ /* 0x000fea000b83ffff */
.L_x_20:
[----:B-1----:R-:W-:Y:S01]  /*1980*/  ULEA UR8, UR6, UR4, 0x3 ;  /* 0x0000000406087291 */ /* 0x002fe2000f8e18ff */
[----:B------:R-:W-:Y:S01]  /*1990*/  SHF.L.U32 R2, R15, 0x1f, RZ ;  /* 0x0000001f0f027819 */ /* 0x000fe200000006ff */
[----:B------:R-:W-:Y:S01]  /*19a0*/  @!P1 SYNCS.ARRIVE.TRANS64.A1T0 RZ, [UR4+0x78], RZ ;  /* 0x000078ffffff99a7 */ /* 0x000fe20008100004 */
[----:B------:R-:W-:-:S06]  /*19b0*/  UISETP.GT.AND UP0, UPT, UR15, UR14, UPT ;  /* 0x0000000e0f00728c */ /* 0x000fcc000bf04270 */
[----:B--2---:R1:W2:Y:S03]  /*19c0*/  SYNCS.PHASECHK.TRANS64.TRYWAIT P0, [UR8+0x28], R2 ;  /* 0x00002802ff0075a7 */ /* 0x0042a60008001108 */
[----:B------:R-:W-:Y:S05]  /*19d0*/  BRA.U !UP0, `(.L_x_26) ;  /* 0x0000000108a87547 */ /* 0x000fea000b800000 */
[----:B------:R-:W-:Y:S01]  /*19e0*/  UIADD3 UR21, UPT, UPT, UR7, UR24, URZ ;  /* 0x0000001807157290 */ /* 0x000fe2000fffe0ff */
[----:B------:R-:W-:-:S11]  /*19f0*/  UMOV UR25, UR6 ;  /* 0x0000000600197c82 */ /* 0x000fd60008000000 */
.L_x_31:
[----:B-1----:R-:W-:Y:S01]  /*1a00*/  ULEA UR17, UR25, UR4, 0x3 ;  /* 0x0000000419117291 */ /* 0x002fe2000f8e18ff */
[----:B--2---:R-:W-:Y:S01]  /*1a10*/  @!P5 MOV R3, 0x4000 ;  /* 0x000040000003d802 */ /* 0x004fe20000000f00 */
[----:B--2---:R-:W-:Y:S10]  /*1a20*/  @P0 BRA `(.L_x_27) ;  /* 0x00000000000c0947 */ /* 0x004ff40003800000 */
[----:B------:R-:W-:-:S04]  /*1a30*/  SHF.L.U32 R5, R15, 0x1f, RZ ;  /* 0x0000001f0f057819 */ /* 0x000fc800000006ff */
[----:B------:R-:W2:Y:S02]  /*1a40*/  SYNCS.PHASECHK.TRANS64.TRYWAIT P0, [UR17+0x28], R5 ;  /* 0x00002805ff0075a7 */ /* 0x000ea40008001111 */
[----:B--2---:R-:W-:Y:S05]  /*1a50*/  @!P0 BRA `(.L_x_28) ;  /* 0x0000006800448947 */ /* 0x004fea0003800000 */
.L_x_27:
[----:B------:R2:W-:Y:S01]  /*1a60*/  @!P5 SYNCS.ARRIVE.TRANS64 RZ, [UR17], R3 ;  /* 0x00000003ffffd9a7 */ /* 0x0005e20008000011 */
[----:B------:R-:W-:Y:S04]  /*1a70*/  BSSY.RECONVERGENT B0, `(.L_x_29) ;  /* 0x0000003000007945 */ /* 0x000fe80003800200 */
[----:B------:R-:W-:Y:S05]  /*1a80*/  @P4 BRA `(.L_x_30) ;  /* 0x0000000000044947 */ /* 0x000fea0003800000 */
[----:B------:R-:W-:Y:S05]  /*1a90*/  BPT.TRAP 0x1 ;  /* 0x000000040000795c */ /* 0x000fea0000300000 */
.L_x_30:
[----:B------:R-:W-:Y:S05]  /*1aa0*/  BSYNC.RECONVERGENT B0 ;  /* 0x0000000000007941 */ /* 0x000fea0003800200 */
.L_x_29:
        /* <DEDUP_REMOVED lines=20> */
[----:B------:R-:W-:Y:S01]  /*1bf0*/  UIADD3 UR8, UPT, UPT, UR8, 0x12400, URZ ;  /* 0x0001240008087890 */ /* 0x000fe2000fffe0ff */
[----:B------:R-:W-:Y:S01]  /*1c00*/  UMOV UR9, UR17 ;  /* 0x0000001100097c82 */ /* 0x000fe20008000000 */
[----:B------:R-:W-:Y:S01]  /*1c10*/  UMOV UR10, UR18 ;  /* 0x00000012000a7c82 */ /* 0x000fe20008000000 */
[----:B------:R-:W-:Y:S01]  /*1c20*/  UIADD3 UR24, UPT, UPT, UR24, 0x1, URZ ;  /* 0x0000000118187890 */ /* 0x000fe2000fffe0ff */
[----:B------:R-:W-:-:S03]  /*1c30*/  UMOV UR25, UR6 ;  /* 0x0000000600197c82 */ /* 0x000fc60008000000 */
[----:B------:R1:W-:Y:S01]  /*1c40*/  UTMALDG.3D [UR16], [UR30], desc[UR26] ;  /* 0x00001a101e0075b4 */ /* 0x0003e20008011000 */
[----:B------:R-:W-:Y:S01]  /*1c50*/  UISETP.NE.AND UP0, UPT, UR24, UR21, UPT ;  /* 0x000000151800728c */ /* 0x000fe2000bf05270 */
[----:B------:R1:W-:Y:S08]  /*1c60*/  UTMALDG.3D [UR8], [UR28], desc[UR26] ;  /* 0x00001a081c0075b4 */ /* 0x0003f00008011000 */
[----:B------:R-:W-:Y:S05]  /*1c70*/  BRA.U UP0, `(.L_x_31) ;  /* 0xfffffffd00607547 */ /* 0x000fea000b83ffff */
.L_x_26:
[----:B-1----:R-:W-:Y:S01]  /*1c80*/  LEA R2, R14, UR4, 0x3 ;  /* 0x000000040e027c11 */ /* 0x002fe2000f8e18ff */
[----:B------:R-:W-:Y:S01]  /*1c90*/  NOP ;  /* 0x0000000000007918 */ /* 0x000fe20000000000 */
[----:B--2---:R-:W-:Y:S02]  /*1ca0*/  SHF.L.U32 R3, R12, 0x1f, RZ ;  /* 0x0000001f0c037819 */ /* 0x004fe400000006ff */
[----:B------:R-:W-:Y:S02]  /*1cb0*/  LEA R4, R14, UR4, 0x4 ;  /* 0x000000040e047c11 */ /* 0x000fe4000f8e20ff */
[----:B------:R-:W1:Y:S02]  /*1cc0*/  SYNCS.PHASECHK.TRANS64.TRYWAIT P0, [R2+URZ+0x80], R3 ;  /* 0x00008003020075a7 */ /* 0x000e6400080011ff */
[----:B-1----:R-:W-:Y:S05]  /*1cd0*/  @!P0 BRA `(.L_x_32) ;  /* 0x0000006400bc8947 */ /* 0x002fea0003800000 */
.L_x_109:
[----:B------:R-:W2:Y:S01]  /*1ce0*/  LDS.128 R4, [R4+0x110] ;  /* 0x0001100004047984 */ /* 0x000ea20000000c00 */
[----:B---3--:R-:W-:Y:S01]  /*1cf0*/  ISETP.GE.AND P0, PT, R72, 0x1, PT ;  /* 0x000000014800780c */ /* 0x008fe20003f06270 */
[----:B-1----:R-:W-:Y:S01]  /*1d00*/  VIADD R2, R2, 0x90 ;  /* 0x0000009002027836 */ /* 0x002fe20000000000 */
[----:B------:R-:W-:Y:S01]  /*1d10*/  @!PT LDS RZ, [RZ] ;  /* 0x00000000fffff984 */ /* 0x000fe20000000800 */
[----:B------:R-:W-:Y:S01]  /*1d20*/  @!PT LDS RZ, [RZ] ;  /* 0x00000000fffff984 */ /* 0x000fe20000000800 */
[----:B------:R-:W-:Y:S01]  /*1d30*/  @!PT LDS RZ, [RZ] ;  /* 0x00000000fffff984 */ /* 0x000fe20000000800 */
[----:B------:R-:W-:Y:S01]  /*1d40*/  @!PT LDS RZ, [RZ] ;  /* 0x00000000fffff984 */ /* 0x000fe20000000800 */
[----:B------:R1:W-:Y:S06]  /*1d50*/  MEMBAR.ALL.CTA ;  /* 0x0000000000007992 */ /* 0x0003ec0000008000 */
[----:B-1----:R-:W1:Y:S01]  /*1d60*/  FENCE.VIEW.ASYNC.S ;  /* 0x00000000000073c6 */ /* 0x002e620000000000 */
[----:B------:R-:W-:-:S04]  /*1d70*/  PRMT R2, RZ, 0x654, R2 ;  /* 0x00000654ff027816 */ /* 0x000fc80000000002 */
[----:B-1----:R1:W-:Y:S01]  /*1d80*/  SYNCS.ARRIVE.TRANS64.RED.A1T0 RZ, [R2+URZ], RZ ;  /* 0x000000ff02ff79a7 */ /* 0x0023e200081004ff */
[----:B--2---:R-:W-:-:S13]  /*1d90*/  LOP3.LUT P2, RZ, R6, 0x1, RZ, 0xc0, !PT ;  /* 0x0000000106ff7812 */ /* 0x004fda000784c0ff */
[----:B------:R-:W-:Y:S01]  /*1da0*/  @P2 SHF.R.U32.HI R3, RZ, 0x10, R5 ;  /* 0x00000010ff032819 */ /* 0x000fe20000011605 */
[----:B------:R-:W-:Y:S01]  /*1db0*/  VOTEU.ANY UP0, P2 ;  /* 0x0000000000ff7886 */ /* 0x000fe20001000100 */
[----:B------:R-:W-:Y:S02]  /*1dc0*/  @P2 MOV R13, R4 ;  /* 0x00000004000d2202 */ /* 0x000fe40000000f00 */
[----:B------:R-:W-:Y:S02]  /*1dd0*/  @P2 R2UR.BROADCAST UR8, R3 ;  /* 0x00000000030822ca */ /* 0x000fe400008e0000 */
[----:B------:R-:W-:-:S11]  /*1de0*/  @P2 LOP3.LUT R11, R5, 0xffff, RZ, 0xc0, !PT ;  /* 0x0000ffff050b2812 */ /* 0x000fd600078ec0ff */
[----:B------:R-:W-:Y:S01]  /*1df0*/  @UP0 UMOV UR36, UR8 ;  /* 0x0000000800240c82 */ /* 0x000fe20008000000 */
[----:B-1----:R-:W-:Y:S05]  /*1e00*/  @!P0 BRA `(.L_x_33) ;  /* 0x0000000000b88947 */ /* 0x002fea0003800000 */
[----:B------:R-:W4:Y:S01]  /*1e10*/  LDC.64 R4, c[0x0][0xb18] ;  /* 0x0002c600ff047b82 */ /* 0x000f220000000a00 */
[----:B------:R-:W-:-:S07]  /*1e20*/  ISETP.NE.AND P3, PT, R72, 0x1, PT ;  /* 0x000000014800780c */ /* 0x000fce0003f65270 */
[----:B------:R-:W1:Y:S08]  /*1e30*/  LDC.64 R6, c[0x0][0xb10] ;  /* 0x0002c400ff067b82 */ /* 0x000e700000000a00 */
[----:B------:R-:W2:Y:S08]  /*1e40*/  LDC R16, c[0x0][0xb20] ;  /* 0x0002c800ff107b82 */ /* 0x000eb00000000800 */
[----:B------:R-:W3:Y:S01]  /*1e50*/  LDC R18, c[0x0][0xb0c] ;  /* 0x0002c300ff127b82 */ /* 0x000ee20000000800 */
[----:B----4-:R-:W-:Y:S01]  /*1e60*/  IMAD.HI.U32 R17, R0, R5, RZ ;  /* 0x0000000500117227 */ /* 0x010fe200078e00ff */
[----:B------:R-:W-:-:S03]  /*1e70*/  ISETP.NE.AND P0, PT, R4, 0x1, PT ;  /* 0x000000010400780c */ /* 0x000fc60003f05270 */
[----:B------:R-:W-:-:S03]  /*1e80*/  IMAD.HI.U32 R5, R11, R5, RZ ;  /* 0x000000050b057227 */ /* 0x000fc600078e00ff */
[----:B------:R-:W4:Y:S01]  /*1e90*/  LDC.64 R2, c[0x0][0xb28] ;  /* 0x0002ca00ff027b82 */ /* 0x000f220000000a00 */
[----:B-1----:R-:W-:-:S04]  /*1ea0*/  IMAD.HI.U32 R20, R9, R6, RZ ;  /* 0x0000000609147227 */ /* 0x002fc800078e00ff */
[----:B------:R-:W-:Y:S01]  /*1eb0*/  IMAD.HI.U32 R22, R13, R6, RZ ;  /* 0x000000060d167227 */ /* 0x000fe200078e00ff */
[----:B------:R-:W-:Y:S02]  /*1ec0*/  SHF.R.U32.HI R20, RZ, R7, R20 ;  /* 0x00000007ff147219 */ /* 0x000fe40000011614 */
[-C--:B--2---:R-:W-:Y:S02]  /*1ed0*/  SHF.R.U32.HI R17, RZ, R16.reuse, R17 ;  /* 0x00000010ff117219 */ /* 0x084fe40000011611 */
[----:B------:R-:W-:Y:S02]  /*1ee0*/  SHF.R.U32.HI R16, RZ, R16, R5 ;  /* 0x00000010ff107219 */ /* 0x000fe40000011605 */
[----:B------:R-:W-:Y:S02]  /*1ef0*/  SEL R17, R0, R17, !P0 ;  /* 0x0000001100117207 */ /* 0x000fe40004000000 */
[----:B------:R-:W-:Y:S02]  /*1f00*/  SHF.R.U32.HI R22, RZ, R7, R22 ;  /* 0x00000007ff167219 */ /* 0x000fe40000011616 */
[----:B---3--:R-:W-:-:S02]  /*1f10*/  ISETP.NE.AND P1, PT, R18, 0x1, PT ;  /* 0x000000011200780c */ /* 0x008fc40003f25270 */
[----:B------:R-:W-:Y:S02]  /*1f20*/  SEL R5, R11, R16, !P0 ;  /* 0x000000100b057207 */ /* 0x000fe40004000000 */
[----:B------:R-:W-:Y:S02]  /*1f30*/  SEL R19, R9, R20, !P1 ;  /* 0x0000001409137207 */ /* 0x000fe40004800000 */
[----:B------:R-:W-:Y:S01]  /*1f40*/  SEL R7, R13, R22, !P1 ;  /* 0x000000160d077207 */ /* 0x000fe20004800000 */
[----:B----4-:R-:W-:-:S04]  /*1f50*/  IMAD.HI.U32 R20, R17, R2, RZ ;  /* 0x0000000211147227 */ /* 0x010fc800078e00ff */
[----:B------:R-:W-:Y:S01]  /*1f60*/  IMAD.HI.U32 R6, R19, R2, RZ ;  /* 0x0000000213067227 */ /* 0x000fe200078e00ff */
[----:B------:R-:W-:-:S04]  /*1f70*/  @P3 SHF.R.U32.HI R17, RZ, R3, R20 ;  /* 0x00000003ff113219 */ /* 0x000fc80000011614 */
        /* <DEDUP_REMOVED lines=8> */
[----:B------:R-:W-:-:S04]  /*2000*/  @!P0 IMAD.HI.U32 R16, R7, R2, RZ ;  /* 0x0000000207108227 */ /* 0x000fc800078e00ff */
[----:B------:R-:W-:Y:S01]  /*2010*/  IMAD.MOV R2, RZ, RZ, -R6 ;  /* 0x000000ffff027224 */ /* 0x000fe200078e0a06 */
[----:B------:R-:W-:-:S03]  /*2020*/  @!P0 SHF.R.U32.HI R16, RZ, R3, R16 ;  /* 0x00000003ff108219 */ /* 0x000fc60000011610 */
[----:B------:R-:W-:Y:S01]  /*2030*/  IMAD R2, R72, R2, R5 ;  /* 0x0000000248027224 */ /* 0x000fe200078e0205 */
[----:B------:R-:W-:Y:S02]  /*2040*/  @!P0 SEL R3, R7, R16, !P3 ;  /* 0x0000001007038207 */ /* 0x000fe40005800000 */
[----:B------:R-:W-:-:S03]  /*2050*/  IADD3 R16, PT, PT, -R5, RZ, RZ ;  /* 0x000000ff05107210 */ /* 0x000fc60007ffe1ff */
[--C-:B------:R-:W-:Y:S02]  /*2060*/  @!P0 IMAD.IADD R6, R6, 0x1, -R3.reuse ;  /* 0x0000000106068824 */ /* 0x100fe400078e0a03 */
[----:B------:R-:W-:Y:S01]  /*2070*/  @!P0 IMAD R3, R2, R19, R3 ;  /* 0x0000001302038224 */ /* 0x000fe200078e0203 */
[----:B------:R-:W-:Y:S01]  /*2080*/  IADD3 R2, PT, PT, -R7, RZ, RZ ;  /* 0x000000ff07027210 */ /* 0x000fe20007ffe1ff */
[----:B------:R-:W-:Y:S02]  /*2090*/  @!P0 IMAD R5, R72, R6, R7 ;  /* 0x0000000648058224 */ /* 0x000fe400078e0207 */
[----:B------:R-:W-:Y:S02]  /*20a0*/  IMAD R11, R4, R16, R11 ;  /* 0x00000010040b7224 */ /* 0x000fe400078e020b */
[----:B------:R-:W-:Y:S02]  /*20b0*/  @!P0 IMAD.MOV.U32 R7, RZ, RZ, R3 ;  /* 0x000000ffff078224 */ /* 0x000fe400078e0003 */
[----:B------:R-:W-:-:S02]  /*20c0*/  IMAD R2, R18, R2, R13 ;  /* 0x0000000212027224 */ /* 0x000fc400078e020d */
[----:B------:R-:W-:Y:S02]  /*20d0*/  IMAD R11, R5, R4, R11 ;  /* 0x00000004050b7224 */ /* 0x000fe400078e020b */
[----:B------:R-:W-:Y:S02]  /*20e0*/  IMAD R13, R7, R18, R2 ;  /* 0x00000012070d7224 */ /* 0x000fe400078e0202 */
.L_x_33:
[----:B------:R-:W1:Y:S02]  /*20f0*/  LDCU UR8, c[0x0][0xb30] ;  /* 0x00016600ff0877ac */ /* 0x000e640008000800 */
[----:B-1----:R-:W-:-:S09]  /*2100*/  UISETP.NE.AND UP0, UPT, UR8, 0x1, UPT ;  /* 0x000000010800788c */ /* 0x002fd2000bf05270 */
[----:B------:R-:W-:Y:S05]  /*2110*/  BRA.U UP0, `(.L_x_34) ;  /* 0x0000000100407547 */ /* 0x000fea000b800000 */
[----:B------:R-:W1:Y:S08]  /*2120*/  LDC.64 R4, c[0x0][0xb10] ;  /* 0x0002c400ff047b82 */ /* 0x000e700000000a00 */
[----:B------:R-:W2:Y:S08]  /*2130*/  LDC.64 R2, c[0x0][0xb18] ;  /* 0x0002c600ff027b82 */ /* 0x000eb00000000a00 */
[----:B------:R-:W3:Y:S08]  /*2140*/  LDC R6, c[0x0][0xb20] ;  /* 0x0002c800ff067b82 */ /* 0x000ef00000000800 */
[----:B------:R-:W4:Y:S01]  /*2150*/  LDC R16, c[0x0][0xb0c] ;  /* 0x0002c300ff107b82 */ /* 0x000f220000000800 */
[----:B-1----:R-:W-:-:S05]  /*2160*/  IMAD.HI.U32 R4, R13, R4, RZ ;  /* 0x000000040d047227 */ /* 0x002fca00078e00ff */
[----:B------:R-:W-:Y:S01]  /*2170*/  SHF.R.U32.HI R4, RZ, R5, R4 ;  /* 0x00000005ff047219 */ /* 0x000fe20000011604 */
[----:B--2---:R-:W-:Y:S01]  /*2180*/  IMAD.HI.U32 R3, R11, R3, RZ ;  /* 0x000000030b037227 */ /* 0x004fe200078e00ff */
[----:B------:R-:W-:-:S04]  /*2190*/  ISETP.NE.AND P0, PT, R2, 0x1, PT ;  /* 0x000000010200780c */ /* 0x000fc80003f05270 */
[----:B---3--:R-:W-:-:S04]  /*21a0*/  SHF.R.U32.HI R6, RZ, R6, R3 ;  /* 0x00000006ff067219 */ /* 0x008fc80000011603 */
[----:B------:R-:W-:Y:S02]  /*21b0*/  SEL R3, R11, R6, !P0 ;  /* 0x000000060b037207 */ /* 0x000fe40004000000 */
[----:B----4-:R-:W-:-:S04]  /*21c0*/  ISETP.NE.AND P1, PT, R16, 0x1, PT ;  /* 0x000000011000780c */ /* 0x010fc80003f25270 */
[----:B------:R-:W-:-:S05]  /*21d0*/  SEL R4, R13, R4, !P1 ;  /* 0x000000040d047207 */ /* 0x000fca0004800000 */
[----:B------:R-:W-:Y:S02]  /*21e0*/  IMAD.IADD R5, R3, 0x1, -R4 ;  /* 0x0000000103057824 */ /* 0x000fe400078e0a04 */
[----:B------:R-:W-:Y:S02]  /*21f0*/  IMAD.IADD R3, R4, 0x1, -R3 ;  /* 0x0000000104037824 */ /* 0x000fe400078e0a03 */
[----:B------:R-:W-:Y:S02]  /*2200*/  IMAD R13, R5, R16, R13 ;  /* 0x00000010050d7224 */ /* 0x000fe400078e020d */
[----:B------:R-:W-:-:S07]  /*2210*/  IMAD R11, R3, R2, R11 ;  /* 0x00000002030b7224 */ /* 0x000fce00078e020b */
.L_x_34:
[----:B------:R-:W-:Y:S01]  /*2220*/  VIADD R14, R14, 0x1 ;  /* 0x000000010e0e7836 */ /* 0x000fe20000000000 */
[----:B------:R-:W-:Y:S01]  /*2230*/  PLOP3.LUT P1, PT, PT, PT, PT, 0x80, 0x8 ;  /* 0x000000000008781c */ /* 0x000fe20003f2f070 */
[----:B------:R-:W-:Y:S02]  /*2240*/  IMAD.IADD R21, R13, 0x1, R152 ;  /* 0x000000010d157824 */ /* 0x000fe400078e0298 */
[----:B------:R-:W-:Y:S01]  /*2250*/  IMAD.IADD R20, R11, 0x1, R150 ;  /* 0x000000010b147824 */ /* 0x000fe200078e0296 */
[----:B------:R-:W-:-:S04]  /*2260*/  ISETP.NE.AND P0, PT, R14, 0x2, PT ;  /* 0x000000020e00780c */ /* 0x000fc80003f05270 */
[----:B------:R-:W-:Y:S02]  /*2270*/  SEL R3, RZ, 0x1, P0 ;  /* 0x00000001ff037807 */ /* 0x000fe40000000000 */
[----:B------:R-:W-:Y:S02]  /*2280*/  SEL R14, R14, RZ, P0 ;  /* 0x000000ff0e0e7207 */ /* 0x000fe40000000000 */
[----:B------:R-:W-:Y:S01]  /*2290*/  LOP3.LUT R12, R12, R3, RZ, 0x3c, !PT ;  /* 0x000000030c0c7212 */ /* 0x000fe200078e3cff */
[----:B------:R-:W-:Y:S06]  /*22a0*/  @P2 BRA `(.L_x_35) ;  /* 0xfffffff000a02947 */ /* 0x000fec000383ffff */
[----:B------:R-:W-:Y:S01]  /*22b0*/  UIADD3 UR4, UPT, UPT, UR4, 0x28, URZ ;  /* 0x0000002804047890 */ /* 0x000fe2000fffe0ff */
[----:B------:R-:W-:-:S03]  /*22c0*/  SHF.L.U32 R3, R15, 0x1f, RZ ;  /* 0x0000001f0f037819 */ /* 0x000fc600000006ff */
[----:B------:R-:W-:-:S09]  /*22d0*/  ULEA UR5, UR6, UR4, 0x3 ;  /* 0x0000000406057291 */ /* 0x000fd2000f8e18ff */
[----:B------:R-:W1:Y:S02]  /*22e0*/  SYNCS.PHASECHK.TRANS64.TRYWAIT P0, [UR5], R3 ;  /* 0x00000003ff0075a7 */ /* 0x000e640008001105 */
[----:B-1----:R-:W-:Y:S05]  /*22f0*/  @!P0 BRA `(.L_x_36) ;  /* 0x0000006000488947 */ /* 0x002fea0003800000 */
.L_x_111:
[----:B------:R-:W-:-:S04]  /*2300*/  UIADD3 UR6, UPT, UPT, UR6, 0x1, URZ ;  /* 0x0000000106067890 */ /* 0x000fc8000fffe0ff */
[----:B------:R-:W-:-:S04]  /*2310*/  UISETP.NE.AND UP0, UPT, UR6, 0x5, UPT ;  /* 0x000000050600788c */ /* 0x000fc8000bf05270 */
[----:B------:R-:W-:Y:S02]  /*2320*/  USEL UR7, URZ, 0x1, UP0 ;  /* 0x00000001ff077887 */ /* 0x000fe40008000000 */
[----:B------:R-:W-:-:S04]  /*2330*/  USEL UR6, UR6, URZ, UP0 ;  /* 0x000000ff06067287 */ /* 0x000fc80008000000 */
[----:B------:R-:W-:Y:S01]  /*2340*/  ULEA UR5, UR6, UR4, 0x3 ;  /* 0x0000000406057291 */ /* 0x000fe2000f8e18ff */
[----:B------:R-:W-:-:S04]  /*2350*/  LOP3.LUT R2, R15, UR7, RZ, 0x3c, !PT ;  /* 0x000000070f027c12 */ /* 0x000fc8000f8e3cff */
[----:B-1----:R-:W-:-:S04]  /*2360*/  SHF.L.U32 R3, R2, 0x1f, RZ ;  /* 0x0000001f02037819 */ /* 0x002fc800000006ff */
[----:B------:R-:W1:Y:S02]  /*2370*/  SYNCS.PHASECHK.TRANS64.TRYWAIT P0, [UR5], R3 ;  /* 0x00000003ff0075a7 */ /* 0x000e640008001105 */
[----:B-1----:R-:W-:Y:S05]  /*2380*/  @!P0 BRA `(.L_x_37) ;  /* 0x00000060003c8947 */ /* 0x002fea0003800000 */
.L_x_113:
        /* <DEDUP_REMOVED lines=9> */
.L_x_115:
        /* <DEDUP_REMOVED lines=9> */
.L_x_117:
[----:B------:R-:W-:-:S04]  /*24b0*/  UIADD3 UR6, UPT, UPT, UR6, 0x1, URZ ;  /* 0x0000000106067890 */ /* 0x000fc8000fffe0ff */
[----:B------:R-:W-:-:S04]  /*24c0*/  UISETP.NE.AND UP0, UPT, UR6, 0x5, UPT ;  /* 0x000000050600788c */ /* 0x000fc8000bf05270 */
[----:B------:R-:W-:Y:S02]  /*24d0*/  USEL UR5, URZ, 0x1, UP0 ;  /* 0x00000001ff057887 */ /* 0x000fe40008000000 */
[----:B------:R-:W-:-:S04]  /*24e0*/  USEL UR6, UR6, URZ, UP0 ;  /* 0x000000ff06067287 */ /* 0x000fc80008000000 */
[----:B------:R-:W-:Y:S01]  /*24f0*/  ULEA UR6, UR6, UR4, 0x3 ;  /* 0x0000000406067291 */ /* 0x000fe2000f8e18ff */
[----:B-1----:R-:W-:-:S04]  /*2500*/  LOP3.LUT R3, R2, UR5, RZ, 0x3c, !PT ;  /* 0x0000000502037c12 */ /* 0x002fc8000f8e3cff */
[----:B------:R-:W-:Y:S01]  /*2510*/  SHF.L.U32 R3, R3, 0x1f, RZ ;  /* 0x0000001f03037819 */ /* 0x000fe200000006ff */
[----:B----4-:R-:W-:-:S07]  /*2520*/  IMAD.U32 R0, RZ, RZ, UR6 ;  /* 0x00000006ff007e24 */ /* 0x010fce000f8e00ff */
.L_x_40:
[----:B-1----:R1:W2:Y:S02]  /*2530*/  SYNCS.PHASECHK.TRANS64.TRYWAIT P0, [R0+URZ], R3 ;  /* 0x00000003000075a7 */ /* 0x0022a400080011ff */
[----:B--2---:R-:W-:Y:S05]  /*2540*/  @!P0 NANOSLEEP.SYNCS 0x989680 ;  /* 0x009896800000895d */ /* 0x004fea0003900000 */
[----:B------:R-:W2:Y:S02]  /*2550*/  @!P0 SYNCS.PHASECHK.TRANS64 P0, [R0+URZ], R3 ;  /* 0x00000003000085a7 */ /* 0x000ea400080010ff */
[----:B--2---:R-:W-:Y:S05]  /*2560*/  @P0 EXIT ;  /* 0x000000000000094d */ /* 0x004fea0003800000 */
[----:B------:R-:W-:Y:S05]  /*2570*/  BRA `(.L_x_40) ;  /* 0xfffffffc00ec7947 */ /* 0x000fea000383ffff */
.L_x_17:
[----:B------:R-:W-:-:S04]  /*2580*/  UISETP.NE.AND UP1, UPT, UR37, URZ, UPT ;  /* 0x000000ff2500728c */ /* 0x000fc8000bf25270 */
[----:B------:R-:W-:-:S09]  /*2590*/  UISETP.NE.OR UP1, UPT, UR8, 0x1, UP1 ;  /* 0x000000010800788c */ /* 0x000fd20008f25670 */
[----:B------:R-:W-:Y:S05]  /*25a0*/  BRA.U UP1, `(.L_x_41) ;  /* 0x0000000501487547 */ /* 0x000fea000b800000 */
[----:B------:R-:W-:Y:S01]  /*25b0*/  ISETP.NE.AND P2, PT, R2, RZ, PT ;  /* 0x000000ff0200720c */ /* 0x000fe20003f45270 */
[----:B------:R-:W-:Y:S01]  /*25c0*/  IMAD.MOV.U32 R12, RZ, RZ, 0x1 ;  /* 0x00000001ff0c7424 */ /* 0x000fe200078e00ff */
[----:B------:R-:W-:Y:S02]  /*25d0*/  CS2R R10, SRZ ;  /* 0x00000000000a7805 */ /* 0x000fe4000001ff00 */
[----:B------:R-:W-:Y:S01]  /*25e0*/  CS2R R8, SRZ ;  /* 0x0000000000087805 */ /* 0x000fe2000001ff00 */
[----:B------:R-:W-:Y:S01]  /*25f0*/  UMOV UR4, 0x400 ;  /* 0x0000040000047882 */ /* 0x000fe20000000000 */
[----:B------:R-:W-:Y:S01]  /*2600*/  UMOV UR6, URZ ;  /* 0x000000ff00067c82 */ /* 0x000fe20008000000 */
[----:B------:R-:W-:-:S12]  /*2610*/  ULEA UR37, UR37, UR4, 0x18 ;  /* 0x0000000425257291 */ /* 0x000fd8000f8ec0ff */
.L_x_45:
[----:B------:R-:W-:Y:S02]  /*2620*/  LEA R0, R8, UR37, 0x3 ;  /* 0x0000002508007c11 */ /* 0x000fe4000f8e18ff */
[----:B------:R-:W-:-:S03]  /*2630*/  SHF.L.U32 R5, R9, 0x1f, RZ ;  /* 0x0000001f09057819 */ /* 0x000fc600000006ff */
[----:B------:R-:W-:Y:S01]  /*2640*/  VIADD R4, R0, 0xf0 ;  /* 0x000000f000047836 */ /* 0x000fe20000000000 */
[----:B------:R-:W1:Y:S02]  /*2650*/  SYNCS.PHASECHK.TRANS64.TRYWAIT P0, [R0+URZ+0xe0], R5 ;  /* 0x0000e005000075a7 */ /* 0x000e6400080011ff */
[----:B-1----:R-:W-:Y:S05]  /*2660*/  @!P0 BRA `(.L_x_42) ;  /* 0x0000005c00cc8947 */ /* 0x002fea0003800000 */
.L_x_118:
[----:B------:R-:W-:Y:S01]  /*2670*/  ULEA UR5, UR6, UR37, 0x3 ;  /* 0x0000002506057291 */ /* 0x000fe2000f8e18ff */
[----:B------:R-:W-:Y:S02]  /*2680*/  PRMT R4, RZ, 0x654, R4 ;  /* 0x00000654ff047816 */ /* 0x000fe40000000004 */
[----:B-1----:R-:W-:Y:S01]  /*2690*/  SHF.L.U32 R5, R12, 0x1f, RZ ;  /* 0x0000001f0c057819 */ /* 0x002fe200000006ff */
[----:B------:R-:W-:Y:S01]  /*26a0*/  UIADD3 UR4, UPT, UPT, UR5, 0x80, URZ ;  /* 0x0000008005047890 */ /* 0x000fe2000fffe0ff */
[----:B------:R1:W-:Y:S05]  /*26b0*/  SYNCS.ARRIVE.TRANS64.RED.A1T0 RZ, [R4+URZ], RZ ;  /* 0x000000ff04ff79a7 */ /* 0x0003ea00081004ff */
[----:B------:R-:W-:Y:S01]  /*26c0*/  IMAD.U32 R7, RZ, RZ, UR4 ;  /* 0x00000004ff077e24 */ /* 0x000fe2000f8e00ff */
[----:B------:R-:W2:Y:S04]  /*26d0*/  SYNCS.PHASECHK.TRANS64.TRYWAIT P0, [UR5+0x90], R5 ;  /* 0x00009005ff0075a7 */ /* 0x000ea80008001105 */
[----:B------:R-:W-:Y:S01]  /*26e0*/  PRMT R6, R2, 0x654, R7 ;  /* 0x0000065402067816 */ /* 0x000fe20000000007 */
[----:B-1----:R-:W-:Y:S01]  /*26f0*/  @!P2 IMAD.MOV.U32 R4, RZ, RZ, 0x10 ;  /* 0x00000010ff04a424 */ /* 0x002fe200078e00ff */
[----:B--2---:R-:W-:Y:S06]  /*2700*/  @!P0 BRA `(.L_x_43) ;  /* 0x0000005c00b88947 */ /* 0x004fec0003800000 */
.L_x_120:
[----:B------:R-:W-:Y:S01]  /*2710*/  ULEA UR4, UR6, UR37, 0x4 ;  /* 0x0000002506047291 */ /* 0x000fe2000f8e20ff */
[----:B------:R-:W-:Y:S01]  /*2720*/  SEL R3, R6, R3, !P2 ;  /* 0x0000000306037207 */ /* 0x000fe20005000000 */
[----:B------:R-:W-:Y:S01]  /*2730*/  UIADD3 UR5, UPT, UPT, UR5, 0x80, URZ ;  /* 0x0000008005057890 */ /* 0x000fe2000fffe0ff */
[----:B-1----:R-:W-:Y:S01]  /*2740*/  LEA R0, R11, UR37, 0x3 ;  /* 0x000000250b007c11 */ /* 0x002fe2000f8e18ff */
[----:B------:R-:W-:Y:S01]  /*2750*/  UIADD3 UR4, UPT, UPT, UR4, 0x110, URZ ;  /* 0x0000011004047890 */ /* 0x000fe2000fffe0ff */
[----:B------:R-:W-:Y:S01]  /*2760*/  SHF.L.U32 R5, R10, 0x1f, RZ ;  /* 0x0000001f0a057819 */ /* 0x000fe200000006ff */
[----:B------:R1:W-:Y:S01]  /*2770*/  @!P2 SYNCS.ARRIVE.TRANS64.RED RZ, [R3+URZ], R4 ;  /* 0x0000000403ffa9a7 */ /* 0x0003e200080004ff */
[----:B------:R-:W-:Y:S01]  /*2780*/  UIADD3 UR6, UPT, UPT, UR6, 0x1, URZ ;  /* 0x0000000106067890 */ /* 0x000fe2000fffe0ff */
[----:B------:R-:W-:-:S03]  /*2790*/  VIADD R8, R8, 0x1 ;  /* 0x0000000108087836 */ /* 0x000fc60000000000 */
[----:B------:R-:W-:Y:S02]  /*27a0*/  UISETP.NE.AND UP0, UPT, UR6, 0x2, UPT ;  /* 0x000000020600788c */ /* 0x000fe4000bf05270 */
[----:B------:R-:W-:Y:S06]  /*27b0*/  UGETNEXTWORKID.BROADCAST [UR4], [UR5] ;  /* 0x00000000040073ca */ /* 0x000fec0008000100 */
[----:B------:R-:W-:Y:S01]  /*27c0*/  USEL UR4, URZ, 0x1, UP0 ;  /* 0x00000001ff047887 */ /* 0x000fe20008000000 */
[----:B------:R-:W-:Y:S01]  /*27d0*/  ISETP.NE.AND P0, PT, R8, 0x2, PT ;  /* 0x000000020800780c */ /* 0x000fe20003f05270 */
[----:B------:R-:W-:Y:S01]  /*27e0*/  USEL UR6, UR6, URZ, UP0 ;  /* 0x000000ff06067287 */ /* 0x000fe20008000000 */
[----:B------:R-:W2:Y:S03]  /*27f0*/  SYNCS.PHASECHK.TRANS64.TRYWAIT P1, [R0+URZ+0x80], R5 ;  /* 0x00008005000075a7 */ /* 0x000ea600080211ff */
[----:B------:R-:W-:Y:S01]  /*2800*/  LOP3.LUT R12, R12, UR4, RZ, 0x3c, !PT ;  /* 0x000000040c0c7c12 */ /* 0x000fe2000f8e3cff */
[----:B-12---:R-:W-:Y:S07]  /*2810*/  @!P1 BRA `(.L_x_44) ;  /* 0x0000005c008c9947 */ /* 0x006fee0003800000 */
.L_x_121:
[C---:B------:R-:W-:Y:S01]  /*2820*/  LEA R4, R11.reuse, UR37, 0x4 ;  /* 0x000000250b047c11 */ /* 0x040fe2000f8e20ff */
[----:B-1----:R-:W-:Y:S01]  /*2830*/  VIADD R0, R0, 0x90 ;  /* 0x0000009000007836 */ /* 0x002fe20000000000 */
[----:B------:R-:W-:Y:S01]  /*2840*/  SEL R8, R8, RZ, P0 ;  /* 0x000000ff08087207 */ /* 0x000fe20000000000 */
[----:B------:R-:W-:-:S03]  /*2850*/  VIADD R11, R11, 0x1 ;  /* 0x000000010b0b7836 */ /* 0x000fc60000000000 */
[----:B------:R-:W1:Y:S01]  /*2860*/  LDS.128 R4, [R4+0x110] ;  /* 0x0001100004047984 */ /* 0x000e620000000c00 */
[----:B------:R-:W-:Y:S02]  /*2870*/  PRMT R0, RZ, 0x654, R0 ;  /* 0x00000654ff007816 */ /* 0x000fe40000000000 */
[C---:B------:R-:W-:Y:S01]  /*2880*/  ISETP.NE.AND P1, PT, R11.reuse, 0x2, PT ;  /* 0x000000020b00780c */ /* 0x040fe20003f25270 */
[----:B------:R-:W-:Y:S01]  /*2890*/  @!PT LDS RZ, [RZ] ;  /* 0x00000000fffff984 */ /* 0x000fe20000000800 */
[----:B------:R-:W-:Y:S01]  /*28a0*/  @!PT LDS RZ, [RZ] ;  /* 0x00000000fffff984 */ /* 0x000fe20000000800 */
[----:B------:R-:W-:Y:S01]  /*28b0*/  @!PT LDS RZ, [RZ] ;  /* 0x00000000fffff984 */ /* 0x000fe20000000800 */
[----:B------:R-:W-:Y:S01]  /*28c0*/  @!PT LDS RZ, [RZ] ;  /* 0x00000000fffff984 */ /* 0x000fe20000000800 */
[----:B------:R2:W-:Y:S06]  /*28d0*/  MEMBAR.ALL.CTA ;  /* 0x0000000000007992 */ /* 0x0005ec0000008000 */
[----:B--2---:R-:W2:Y:S01]  /*28e0*/  FENCE.VIEW.ASYNC.S ;  /* 0x00000000000073c6 */ /* 0x004ea20000000000 */
[----:B------:R-:W-:Y:S01]  /*28f0*/  SEL R11, R11, RZ, P1 ;  /* 0x000000ff0b0b7207 */ /* 0x000fe20000800000 */
[----:B--2---:R2:W-:Y:S01]  /*2900*/  SYNCS.ARRIVE.TRANS64.RED.A1T0 RZ, [R0+URZ], RZ ;  /* 0x000000ff00ff79a7 */ /* 0x0045e200081004ff */
[----:B-1----:R-:W-:-:S02]  /*2910*/  LOP3.LUT P3, RZ, R6, 0x1, RZ, 0xc0, !PT ;  /* 0x0000000106ff7812 */ /* 0x002fc4000786c0ff */
[----:B------:R-:W-:-:S04]  /*2920*/  SEL R5, RZ, 0x1, P1 ;  /* 0x00000001ff057807 */ /* 0x000fc80000800000 */
[----:B------:R-:W-:Y:S02]  /*2930*/  LOP3.LUT R10, R10, R5, RZ, 0x3c, !PT ;  /* 0x000000050a0a7212 */ /* 0x000fe400078e3cff */
[----:B--2---:R-:W-:-:S04]  /*2940*/  SEL R0, RZ, 0x1, P0 ;  /* 0x00000001ff007807 */ /* 0x004fc80000000000 */
[----:B------:R-:W-:Y:S01]  /*2950*/  LOP3.LUT R9, R9, R0, RZ, 0x3c, !PT ;  /* 0x0000000009097212 */ /* 0x000fe200078e3cff */
[----:B------:R-:W-:Y:S06]  /*2960*/  @P3 BRA `(.L_x_45) ;  /* 0xfffffffc002c3947 */ /* 0x000fec000383ffff */
[----:B------:R-:W-:Y:S01]  /*2970*/  ULEA UR5, UR6, UR37, 0x3 ;  /* 0x0000002506057291 */ /* 0x000fe2000f8e18ff */
[----:B------:R-:W-:-:S08]  /*2980*/  SHF.L.U32 R3, R12, 0x1f, RZ ;  /* 0x0000001f0c037819 */ /* 0x000fd000000006ff */
[----:B------:R-:W1:Y:S02]  /*2990*/  SYNCS.PHASECHK.TRANS64 P0, [UR5+0x90], R3 ;  /* 0x00009003ff0075a7 */ /* 0x000e640008001005 */
[----:B-1----:R-:W-:Y:S05]  /*29a0*/  @P0 BRA `(.L_x_46) ;  /* 0x0000000000080947 */ /* 0x002fea0003800000 */
[----:B------:R-:W1:Y:S02]  /*29b0*/  SYNCS.PHASECHK.TRANS64.TRYWAIT P0, [UR5+0x90], R3 ;  /* 0x00009003ff0075a7 */ /* 0x000e640008001105 */
[----:B-1----:R-:W-:Y:S05]  /*29c0*/  @!P0 BRA `(.L_x_47) ;  /* 0x0000005c00348947 */ /* 0x002fea0003800000 */
.L_x_46:
[----:B------:R-:W-:-:S04]  /*29d0*/  UIADD3 UR4, UPT, UPT, UR6, 0x1, URZ ;  /* 0x0000000106047890 */ /* 0x000fc8000fffe0ff */
[----:B------:R-:W-:-:S04]  /*29e0*/  UISETP.NE.AND UP0, UPT, UR4, 0x2, UPT ;  /* 0x000000020400788c */ /* 0x000fc8000bf05270 */
[----:B------:R-:W-:Y:S02]  /*29f0*/  USEL UR7, URZ, 0x1, UP0 ;  /* 0x00000001ff077887 */ /* 0x000fe40008000000 */
[----:B------:R-:W-:-:S04]  /*2a00*/  USEL UR4, UR4, URZ, UP0 ;  /* 0x000000ff04047287 */ /* 0x000fc80008000000 */
[----:B------:R-:W-:Y:S01]  /*2a10*/  ULEA UR4, UR4, UR37, 0x3 ;  /* 0x0000002504047291 */ /* 0x000fe2000f8e18ff */
[----:B-1----:R-:W-:-:S04]  /*2a20*/  LOP3.LUT R3, R12, UR7, RZ, 0x3c, !PT ;  /* 0x000000070c037c12 */ /* 0x002fc8000f8e3cff */
[----:B------:R-:W-:-:S04]  /*2a30*/  SHF.L.U32 R0, R3, 0x1f, RZ ;  /* 0x0000001f03007819 */ /* 0x000fc800000006ff */
[----:B------:R-:W1:Y:S02]  /*2a40*/  SYNCS.PHASECHK.TRANS64 P0, [UR4+0x90], R0 ;  /* 0x00009000ff0075a7 */ /* 0x000e640008001004 */
[----:B-1----:R-:W-:Y:S05]  /*2a50*/  @P0 EXIT ;  /* 0x000000000000094d */ /* 0x002fea0003800000 */
[----:B------:R-:W-:Y:S02]  /*2a60*/  SHF.L.U32 R3, R3, 0x1f, RZ ;  /* 0x0000001f03037819 */ /* 0x000fe400000006ff */
[----:B------:R-:W-:-:S07]  /*2a70*/  MOV R0, UR4 ;  /* 0x0000000400007c02 */ /* 0x000fce0008000f00 */
.L_x_48:
[----:B-1----:R1:W2:Y:S02]  /*2a80*/  SYNCS.PHASECHK.TRANS64.TRYWAIT P0, [R0+URZ+0x90], R3 ;  /* 0x00009003000075a7 */ /* 0x0022a400080011ff */
[----:B--2---:R-:W-:Y:S05]  /*2a90*/  @!P0 NANOSLEEP.SYNCS 0x989680 ;  /* 0x009896800000895d */ /* 0x004fea0003900000 */
[----:B------:R-:W2:Y:S02]  /*2aa0*/  @!P0 SYNCS.PHASECHK.TRANS64 P0, [R0+URZ+0x90], R3 ;  /* 0x00009003000085a7 */ /* 0x000ea400080010ff */
[----:B--2---:R-:W-:Y:S05]  /*2ab0*/  @P0 EXIT ;  /* 0x000000000000094d */ /* 0x004fea0003800000 */
[----:B------:R-:W-:Y:S05]  /*2ac0*/  BRA `(.L_x_48) ;  /* 0xfffffffc00ec7947 */ /* 0x000fea000383ffff */
.L_x_41:
[----:B------:R-:W-:-:S09]  /*2ad0*/  UISETP.NE.AND UP1, UPT, UR8, URZ, UPT ;  /* 0x000000ff0800728c */ /* 0x000fd2000bf25270 */
[----:B------:R-:W-:Y:S05]  /*2ae0*/  BRA.U UP1, `(.L_x_49) ;  /* 0x0000000d017c7547 */ /* 0x000fea000b800000 */
[----:B------:R-:W-:Y:S01]  /*2af0*/  UMOV UR4, 0x40 ;  /* 0x0000004000047882 */ /* 0x000fe20000000000 */
[----:B------:R-:W-:Y:S01]  /*2b00*/  NOP ;  /* 0x0000000000007918 */ /* 0x000fe20000000000 */
[----:B------:R-:W-:Y:S01]  /*2b10*/  ULEA UR4, UR37, UR4, 0x18 ;  /* 0x0000000425047291 */ /* 0x000fe2000f8ec0ff */
[----:B------:R-:W-:Y:S02]  /*2b20*/  UMOV UR5, 0x400 ;  /* 0x0000040000057882 */ /* 0x000fe40000000000 */
[----:B------:R-:W-:-:S06]  /*2b30*/  ULEA UR37, UR37, UR5, 0x18 ;  /* 0x0000000525257291 */ /* 0x000fcc000f8ec0ff */
[----:B------:R-:W1:Y:S02]  /*2b40*/  LDS.U8 R0, [UR4+0x1c] ;  /* 0x00001c04ff007984 */ /* 0x000e640008000000 */
[----:B-1----:R-:W-:-:S13]  /*2b50*/  ISETP.NE.AND P0, PT, R0, RZ, PT ;  /* 0x000000ff0000720c */ /* 0x002fda0003f05270 */
[----:B------:R-:W-:Y:S05]  /*2b60*/  @P0 BRA `(.L_x_50) ;  /* 0x0000000000580947 */ /* 0x000fea0003800000 */
[----:B------:R-:W-:-:S13]  /*2b70*/  ELECT P0, URZ, PT ;  /* 0x0000000000ff782f */ /* 0x000fda0003800000 */
[----:B------:R-:W-:Y:S05]  /*2b80*/  @!P0 BRA `(.L_x_51) ;  /* 0x0000000000608947 */ /* 0x000fea0003800000 */
[----:B------:R-:W-:Y:S01]  /*2b90*/  UMOV UR5, 0x10 ;  /* 0x0000001000057882 */ /* 0x000fe20000000000 */
[----:B------:R-:W-:Y:S01]  /*2ba0*/  HFMA2 R0, -RZ, RZ, 0, 5.9604644775390625e-08 ;  /* 0x00000001ff007431 */ /* 0x000fe200000001ff */
[----:B------:R-:W-:-:S03]  /*2bb0*/  MOV R2, 0xffff ;  /* 0x0000ffff00027802 */ /* 0x000fc60000000f00 */
[----:B------:R-:W-:Y:S04]  /*2bc0*/  DEPBAR.LE SB1, 0x36 ;  /* 0x00009d800000791a */ /* 0x000fe80000000000 */
[----:B------:R-:W1:Y:S02]  /*2bd0*/  UTCATOMSWS.FIND_AND_SET.ALIGN UP0, UR5, UR5 ;  /* 0x00000005000575e3 */ /* 0x000e640008000800 */
[----:B-1----:R-:W-:Y:S01]  /*2be0*/  MOV R3, UR5 ;  /* 0x0000000500037c02 */ /* 0x002fe20008000f00 */
[----:B------:R-:W-:Y:S06]  /*2bf0*/  BRA.U UP0, `(.L_x_52) ;  /* 0x0000000100187547 */ /* 0x000fec000b800000 */
.L_x_53:
[----:B------:R-:W-:Y:S05]  /*2c00*/  NANOSLEEP 0x64 ;  /* 0x000000640000795d */ /* 0x000fea0003800000 */
[----:B------:R-:W-:-:S05]  /*2c10*/  UMOV UR5, 0x10 ;  /* 0x0000001000057882 */ /* 0x000fca0000000000 */
[----:B------:R-:W-:Y:S04]  /*2c20*/  DEPBAR.LE SB1, 0x36 ;  /* 0x00009d800000791a */ /* 0x000fe80000000000 */
[----:B------:R-:W1:Y:S02]  /*2c30*/  UTCATOMSWS.FIND_AND_SET.ALIGN UP0, UR5, UR5 ;  /* 0x00000005000575e3 */ /* 0x000e640008000800 */
[----:B-1----:R-:W-:Y:S01]  /*2c40*/  MOV R3, UR5 ;  /* 0x0000000500037c02 */ /* 0x002fe20008000f00 */
[----:B------:R-:W-:Y:S05]  /*2c50*/  BRA.U !UP0, `(.L_x_53) ;  /* 0xfffffffd08e87547 */ /* 0x000fea000b83ffff */
.L_x_52:
[-C--:B------:R-:W-:Y:S02]  /*2c60*/  SHF.L.U32 R2, R2, R3.reuse, RZ ;  /* 0x0000000302027219 */ /* 0x080fe400000006ff */
[----:B------:R-:W-:Y:S01]  /*2c70*/  SHF.L.U32 R0, R0, R3, RZ ;  /* 0x0000000300007219 */ /* 0x000fe200000006ff */
[----:B------:R-:W-:Y:S02]  /*2c80*/  IMAD.SHL.U32 R3, R3, 0x20, RZ ;  /* 0x0000002003037824 */ /* 0x000fe400078e00ff */
[----:B------:R1:W-:Y:S04]  /*2c90*/  ATOMS.OR RZ, [UR4+0x14], R2 ;  /* 0x00001402ffff798c */ /* 0x0003e8000b000004 */
[----:B------:R1:W-:Y:S04]  /*2ca0*/  ATOMS.OR RZ, [UR4+0x18], R0 ;  /* 0x00001800ffff798c */ /* 0x0003e8000b000004 */
[----:B------:R1:W-:Y:S01]  /*2cb0*/  STS [UR37+0x130], R3 ;  /* 0x00013003ff007988 */ /* 0x0003e20008000825 */
[----:B------:R-:W-:Y:S05]  /*2cc0*/  BRA `(.L_x_51) ;  /* 0x0000000000107947 */ /* 0x000fea0003800000 */
.L_x_50:
[----:B------:R-:W-:Y:S02]  /*2cd0*/  MOV R0, 0xffffffff ;  /* 0xffffffff00007802 */ /* 0x000fe40000000f00 */
[----:B------:R-:W-:-:S03]  /*2ce0*/  MOV R2, 0x2d10 ;  /* 0x00002d1000027802 */ /* 0x000fc60000000f00 */
[----:B------:R1:W-:Y:S04]  /*2cf0*/  STS [UR37+0x130], R0 ;  /* 0x00013000ff007988 */ /* 0x0003e80008000825 */
[----:B-1-3-5:R-:W-:Y:S05]  /*2d00*/  CALL.REL.NOINC `($__internal_1_$__cuda_sm10x_tcgen05_guardrail_trap_phase_invalid_during_alloc) ;  /* 0x0000005c00f07944 */ /* 0x02afea0003c00000 */
.L_x_51:
[----:B------:R-:W-:Y:S05]  /*2d10*/  WARPSYNC.ALL ;  /* 0x0000000000007948 */ /* 0x000fea0003800000 */
[----:B------:R-:W2:Y:S01]  /*2d20*/  S2UR UR6, SR_CgaCtaId ;  /* 0x00000000000679c3 */ /* 0x000ea20000008800 */
[----:B------:R-:W-:Y:S01]  /*2d30*/  UMOV UR4, 0x400 ;  /* 0x0000040000047882 */ /* 0x000fe20000000000 */
[----:B------:R-:W-:-:S06]  /*2d40*/  NOP ;  /* 0x0000000000007918 */ /* 0x000fcc0000000000 */
[----:B------:R-:W-:Y:S06]  /*2d50*/  BAR.ARV 0x6, 0xa0 ;  /* 0x0182800000007b1d */ /* 0x000fec0000002000 */
[----:B------:R-:W4:Y:S01]  /*2d60*/  LDCU UR7, c[0x0][0x38c] ;  /* 0x00007180ff0777ac */ /* 0x000f220008000800 */
[----:B------:R-:W-:Y:S01]  /*2d70*/  IMAD.MOV.U32 R11, RZ, RZ, 0x1 ;  /* 0x00000001ff0b7424 */ /* 0x000fe200078e00ff */
[----:B------:R-:W-:Y:S01]  /*2d80*/  CS2R R8, SRZ ;  /* 0x0000000000087805 */ /* 0x000fe2000001ff00 */
[----:B------:R-:W-:Y:S01]  /*2d90*/  IMAD.MOV.U32 R10, RZ, RZ, RZ ;  /* 0x000000ffff0a7224 */ /* 0x000fe200078e00ff */
[----:B------:R-:W-:Y:S01]  /*2da0*/  UMOV UR18, URZ ;  /* 0x000000ff00127c82 */ /* 0x000fe20008000000 */
[----:B------:R-:W-:Y:S01]  /*2db0*/  UMOV UR17, URZ ;  /* 0x000000ff00117c82 */ /* 0x000fe20008000000 */
[----:B------:R-:W-:Y:S01]  /*2dc0*/  UMOV UR22, 0x0 ;  /* 0x0000000000167882 */ /* 0x000fe20000000000 */
[----:B------:R-:W-:Y:S01]  /*2dd0*/  UMOV UR23, 0x82004a0 ;  /* 0x082004a000177882 */ /* 0x000fe20000000000 */
[----:B------:R-:W-:Y:S01]  /*2de0*/  UMOV UR20, 0x0 ;  /* 0x0000000000147882 */ /* 0x000fe20000000000 */
[----:B------:R-:W-:Y:S01]  /*2df0*/  UMOV UR21, 0x82004a0 ;  /* 0x082004a000157882 */ /* 0x000fe20000000000 */
[----:B--2---:R-:W-:Y:S01]  /*2e00*/  ULEA UR6, UR6, UR4, 0x18 ;  /* 0x0000000406067291 */ /* 0x004fe2000f8ec0ff */
[----:B------:R-:W2:Y:S03]  /*2e10*/  LDCU UR4, c[0x0][0x38c] ;  /* 0x00007180ff0477ac */ /* 0x000ea60008000800 */
[----:B------:R-:W-:-:S02]  /*2e20*/  UIADD3 UR11, UPT, UPT, UR6, 0x8400, URZ ;  /* 0x00008400060b7890 */ /* 0x000fc4000fffe0ff */
[----:B----4-:R-:W-:-:S03]  /*2e30*/  UIADD3 UR7, UPT, UPT, UR7, 0x3f, URZ ;  /* 0x0000003f07077890 */ /* 0x010fc6000fffe0ff */
[----:B-1----:R-:W1:Y:S01]  /*2e40*/  LDS R0, [UR6+0x130] ;  /* 0x00013006ff007984 */ /* 0x002e620008000800 */
[----:B------:R-:W-:Y:S02]  /*2e50*/  UIADD3 UR12, UPT, UPT, UR6, 0x12400, URZ ;  /* 0x00012400060c7890 */ /* 0x000fe4000fffe0ff */
[----:B------:R-:W-:Y:S02]  /*2e60*/  USHF.R.S32.HI UR5, URZ, 0x1f, UR7 ;  /* 0x0000001fff057899 */ /* 0x000fe40008011407 */
[----:B------:R-:W-:Y:S02]  /*2e70*/  USHF.R.U32.HI UR11, URZ, 0x4, UR11 ;  /* 0x00000004ff0b7899 */ /* 0x000fe4000801160b */
[----:B------:R-:W-:Y:S02]  /*2e80*/  ULEA.HI UR5, UR5, UR7, URZ, 0x6 ;  /* 0x0000000705057291 */ /* 0x000fe4000f8f30ff */
[----:B------:R-:W-:Y:S02]  /*2e90*/  USHF.R.U32.HI UR12, URZ, 0x4, UR12 ;  /* 0x00000004ff0c7899 */ /* 0x000fe4000801160c */
[----:B------:R-:W-:-:S02]  /*2ea0*/  USHF.R.S32.HI UR5, URZ, 0x6, UR5 ;  /* 0x00000006ff057899 */ /* 0x000fc40008011405 */
[----:B------:R-:W-:Y:S02]  /*2eb0*/  ULOP3.LUT UR11, UR11, 0x3fff, URZ, 0xc0, !UPT ;  /* 0x00003fff0b0b7892 */ /* 0x000fe4000f8ec0ff */
[----:B------:R-:W-:Y:S02]  /*2ec0*/  UISETP.LT.AND UP0, UPT, UR5, 0x1, UPT ;  /* 0x000000010500788c */ /* 0x000fe4000bf01270 */
[----:B------:R-:W-:Y:S02]  /*2ed0*/  ULOP3.LUT UR12, UR12, 0x3fff, URZ, 0xc0, !UPT ;  /* 0x00003fff0c0c7892 */ /* 0x000fe4000f8ec0ff */
[----:B------:R-:W-:Y:S02]  /*2ee0*/  USEL UR10, UR5, 0x1, !UP0 ;  /* 0x00000001050a7887 */ /* 0x000fe4000c000000 */
[----:B------:R-:W-:Y:S02]  /*2ef0*/  ULOP3.LUT UR11, UR11, 0x10000, URZ, 0xfc, !UPT ;  /* 0x000100000b0b7892 */ /* 0x000fe4000f8efcff */
[----:B------:R-:W-:-:S02]  /*2f00*/  ULOP3.LUT UR12, UR12, 0x10000, URZ, 0xfc, !UPT ;  /* 0x000100000c0c7892 */ /* 0x000fc4000f8efcff */
[----:B------:R-:W-:Y:S02]  /*2f10*/  UIADD3 UR10, UPT, UPT, -UR10, URZ, URZ ;  /* 0x000000ff0a0a7290 */ /* 0x000fe4000fffe1ff */
[----:B--2---:R-:W-:Y:S01]  /*2f20*/  UISETP.GE.AND UP3, UPT, UR4, 0x1, UPT ;  /* 0x000000010400788c */ /* 0x004fe2000bf66270 */
[----:B-1----:R-:W-:-:S15]  /*2f30*/  R2UR UR19, R0 ;  /* 0x00000000001372ca */ /* 0x002fde00000e0000 */
.L_x_60:
[----:B------:R-:W-:Y:S02]  /*2f40*/  LEA R0, R10, UR6, 0x3 ;  /* 0x000000060a007c11 */ /* 0x000fe4000f8e18ff */
[----:B------:R-:W-:Y:S02]  /*2f50*/  SHF.L.U32 R5, R9, 0x1f, RZ ;  /* 0x0000001f09057819 */ /* 0x000fe400000006ff */
[----:B------:R-:W-:Y:S01]  /*2f60*/  PLOP3.LUT P0, PT, PT, PT, UP3, 0x80, 0x8 ;  /* 0x000000000008781c */ /* 0x000fe20003f0f038 */
[----:B------:R-:W-:Y:S01]  /*2f70*/  VIADD R3, R0, 0x90 ;  /* 0x0000009000037836 */ /* 0x000fe20000000000 */
[----:B-1----:R-:W1:Y:S02]  /*2f80*/  SYNCS.PHASECHK.TRANS64.TRYWAIT P1, [R0+URZ+0x80], R5 ;  /* 0x00008005000075a7 */ /* 0x002e6400080211ff */
[----:B-1--4-:R-:W-:Y:S09]  /*2f90*/  @!P1 BRA `(.L_x_54) ;  /* 0x0000005400d89947 */ /* 0x012ff20003800000 */
.L_x_123:
[----:B------:R-:W-:Y:S01]  /*2fa0*/  LEA R4, R10, UR6, 0x4 ;  /* 0x000000060a047c11 */ /* 0x000fe2000f8e20ff */
[----:B------:R-:W-:Y:S01]  /*2fb0*/  @UP3 ULEA UR4, UR17, UR6, 0x3 ;  /* 0x0000000611043291 */ /* 0x000fe2000f8e18ff */
[----:B------:R-:W-:Y:S01]  /*2fc0*/  PLOP3.LUT P2, PT, PT, PT, PT, 0x80, 0x8 ;  /* 0x000000000008781c */ /* 0x000fe20003f4f070 */
[----:B------:R-:W-:Y:S01]  /*2fd0*/  ULEA UR8, UR18, UR6, 0x3 ;  /* 0x0000000612087291 */ /* 0x000fe2000f8e18ff */
[----:B------:R-:W-:Y:S01]  /*2fe0*/  PRMT R3, RZ, 0x654, R3 ;  /* 0x00000654ff037816 */ /* 0x000fe20000000003 */
[----:B------:R-:W-:Y:S01]  /*2ff0*/  ULEA UR9, UR18, UR19, 0x7 ;  /* 0x0000001312097291 */ /* 0x000fe2000f8e38ff */
[----:B-1----:R-:W1:Y:S01]  /*3000*/  LDS.128 R4, [R4+0x110] ;  /* 0x0001100004047984 */ /* 0x002e620000000c00 */
[----:B------:R-:W-:Y:S02]  /*3010*/  @P0 SHF.L.U32 R2, R8, 0x1f, RZ ;  /* 0x0000001f08020819 */ /* 0x000fe400000006ff */
[----:B------:R-:W-:Y:S01]  /*3020*/  SHF.L.U32 R0, R11, 0x1f, RZ ;  /* 0x0000001f0b007819 */ /* 0x000fe200000006ff */
[----:B------:R-:W-:Y:S01]  /*3030*/  @!PT LDS RZ, [RZ] ;  /* 0x00000000fffff984 */ /* 0x000fe20000000800 */
[----:B------:R-:W-:Y:S01]  /*3040*/  @!PT LDS RZ, [RZ] ;  /* 0x00000000fffff984 */ /* 0x000fe20000000800 */
[----:B------:R-:W-:Y:S01]  /*3050*/  @!PT LDS RZ, [RZ] ;  /* 0x00000000fffff984 */ /* 0x000fe20000000800 */
[----:B------:R-:W-:Y:S01]  /*3060*/  @!PT LDS RZ, [RZ] ;  /* 0x00000000fffff984 */ /* 0x000fe20000000800 */
[----:B------:R2:W-:Y:S06]  /*3070*/  MEMBAR.ALL.CTA ;  /* 0x0000000000007992 */ /* 0x0005ec0000008000 */
[----:B--2---:R-:W2:Y:S02]  /*3080*/  FENCE.VIEW.ASYNC.S ;  /* 0x00000000000073c6 */ /* 0x004ea40000000000 */
[----:B--2---:R2:W-:Y:S01]  /*3090*/  SYNCS.ARRIVE.TRANS64.RED.A1T0 RZ, [R3+URZ], RZ ;  /* 0x000000ff03ff79a7 */ /* 0x0045e200081004ff */
[----:B------:R2:W4:Y:S01]  /*30a0*/  @P0 SYNCS.PHASECHK.TRANS64.TRYWAIT P2, [UR4], R2 ;  /* 0x00000002ff0005a7 */ /* 0x0005220008041104 */
[----:B-1----:R-:W-:Y:S01]  /*30b0*/  LOP3.LUT P1, RZ, R6, 0x1, RZ, 0xc0, !PT ;  /* 0x0000000106ff7812 */ /* 0x002fe2000782c0ff */
[----:B------:R-:W1:Y:S02]  /*30c0*/  SYNCS.PHASECHK.TRANS64.TRYWAIT P0, [UR8+0xc0], R0 ;  /* 0x0000c000ff0075a7 */ /* 0x000e640008001108 */
[----:B-12-4-:R-:W-:Y:S10]  /*30d0*/  @!P0 BRA `(.L_x_55) ;  /* 0x00000054009c8947 */ /* 0x016ff40003800000 */
.L_x_125:
[----:B------:R-:W-:Y:S01]  /*30e0*/  IADD3 R10, PT, PT, R10, 0x1, RZ ;  /* 0x000000010a0a7810 */ /* 0x000fe20007ffe0ff */
[----:B------:R-:W-:Y:S06]  /*30f0*/  BRA.U !UP3, `(.L_x_56) ;  /* 0x000000010b987547 */ /* 0x000fec000b800000 */
[----:B------:R-:W-:Y:S01]  /*3100*/  UPLOP3.LUT UP4, UPT, UPT, UPT, UPT, 0x40, 0x4 ;  /* 0x000000000004789c */ /* 0x000fe20003f8e870 */
[----:B------:R-:W-:Y:S01]  /*3110*/  UMOV UR16, UR10 ;  /* 0x0000000a00107c82 */ /* 0x000fe20008000000 */
[----:B------:R-:W-:Y:S01]  /*3120*/  UMOV UR15, UR5 ;  /* 0x00000005000f7c82 */ /* 0x000fe20008000000 */
[----:B------:R-:W-:-:S08]  /*3130*/  UMOV UR14, UR17 ;  /* 0x00000011000e7c82 */ /* 0x000fd00008000000 */
.L_x_59:
[----:B------:R-:W-:Y:S02]  /*3140*/  UIADD3 UR16, UPT, UPT, UR16, 0x1, URZ ;  /* 0x0000000110107890 */ /* 0x000fe4000fffe0ff */
[----:B--2---:R-:W-:Y:S02]  /*3150*/  ULEA UR7, UR14, UR6, 0x3 ;  /* 0x000000060e077291 */ /* 0x004fe4000f8e18ff */
[----:B------:R-:W-:Y:S01]  /*3160*/  UISETP.NE.AND UP0, UPT, UR16, URZ, UPT ;  /* 0x000000ff1000728c */ /* 0x000fe2000bf05270 */
[----:B----4-:R-:W-:Y:S10]  /*3170*/  @P2 BRA `(.L_x_57) ;  /* 0x00000000000c2947 */ /* 0x010ff40003800000 */
[----:B-1----:R-:W-:Y:S04]  /*3180*/  SHF.L.U32 R3, R8, 0x1f, RZ ;  /* 0x0000001f08037819 */ /* 0x002fe800000006ff */
[----:B------:R-:W1:Y:S02]  /*3190*/  SYNCS.PHASECHK.TRANS64.TRYWAIT P0, [UR7], R3 ;  /* 0x00000003ff0075a7 */ /* 0x000e640008001107 */
[----:B-1----:R-:W-:Y:S05]  /*31a0*/  @!P0 BRA `(.L_x_58) ;  /* 0x0000005400808947 */ /* 0x002fea0003800000 */
.L_x_57:
[----:B------:R-:W-:Y:S01]  /*31b0*/  UISETP.NE.AND UP1, UPT, UR15, 0x1, UPT ;  /* 0x000000010f00788c */ /* 0x000fe2000bf25270 */
[----:B------:R-:W-:Y:S01]  /*31c0*/  PLOP3.LUT P2, PT, PT, PT, PT, 0x80, 0x8 ;  /* 0x000000000008781c */ /* 0x000fe20003f4f070 */
[----:B------:R-:W-:Y:S02]  /*31d0*/  UIADD3 UR17, UPT, UPT, UR14, 0x1, URZ ;  /* 0x000000010e117890 */ /* 0x000fe4000fffe0ff */
[----:B------:R-:W-:Y:S02]  /*31e0*/  ULEA UR24, UR14, UR12, 0x9 ;  /* 0x0000000c0e187291 */ /* 0x000fe4000f8e48ff */
[----:B------:R-:W-:Y:S01]  /*31f0*/  UISETP.NE.AND UP2, UPT, UR17, 0x5, UPT ;  /* 0x000000051100788c */ /* 0x000fe2000bf45270 */
[----:B------:R-:W-:Y:S01]  /*3200*/  PLOP3.LUT P0, PT, PT, PT, UP1, 0x80, 0x8 ;  /* 0x000000000008781c */ /* 0x000fe20003f0f018 */
[----:B------:R-:W-:Y:S02]  /*3210*/  ULEA UR26, UR14, UR11, 0x9 ;  /* 0x0000000b0e1a7291 */ /* 0x000fe4000f8e48ff */
[----:B------:R-:W-:Y:S02]  /*3220*/  USEL UR13, URZ, 0x1, UP2 ;  /* 0x00000001ff0d7887 */ /* 0x000fe40009000000 */
[----:B------:R-:W-:Y:S02]  /*3230*/  USEL UR17, UR17, URZ, UP2 ;  /* 0x000000ff11117287 */ /* 0x000fe40009000000 */
[----:B------:R-:W-:Y:S02]  /*3240*/  UIADD3 UR30, UPT, UPT, UR24, 0x2, URZ ;  /* 0x00000002181e7890 */ /* 0x000fe4000fffe0ff */
[----:B------:R-:W-:Y:S01]  /*3250*/  @UP1 ULEA UR4, UR17, UR6, 0x3 ;  /* 0x0000000611041291 */ /* 0x000fe2000f8e18ff */
[----:B------:R-:W-:Y:S01]  /*3260*/  LOP3.LUT R8, R8, UR13, RZ, 0x3c, !PT ;  /* 0x0000000d08087c12 */ /* 0x000fe2000f8e3cff */
[----:B------:R-:W-:Y:S02]  /*3270*/  UIADD3 UR28, UPT, UPT, UR26, 0x2, URZ ;  /* 0x000000021a1c7890 */ /* 0x000fe4000fffe0ff */
[----:B------:R-:W-:Y:S01]  /*3280*/  UIADD3 UR7, UPT, UPT, UR7, 0x28, URZ ;  /* 0x0000002807077890 */ /* 0x000fe2000fffe0ff */
[----:B-1----:R-:W-:Y:S01]  /*3290*/  @P0 SHF.L.U32 R0, R8, 0x1f, RZ ;  /* 0x0000001f08000819 */ /* 0x002fe200000006ff */
[----:B------:R-:W-:Y:S01]  /*32a0*/  UMOV UR25, 0x80004020 ;  /* 0x8000402000197882 */ /* 0x000fe20000000000 */
[----:B------:R-:W-:Y:S01]  /*32b0*/  UMOV UR27, 0x80004020 ;  /* 0x80004020001b7882 */ /* 0x000fe20000000000 */
[----:B------:R-:W-:Y:S01]  /*32c0*/  UMOV UR31, 0x80004020 ;  /* 0x80004020001f7882 */ /* 0x000fe20000000000 */
[----:B------:R2:W4:Y:S01]  /*32d0*/  @P0 SYNCS.PHASECHK.TRANS64.TRYWAIT P2, [UR4], R0 ;  /* 0x00000000ff0005a7 */ /* 0x0005220008041104 */
[----:B------:R-:W-:Y:S01]  /*32e0*/  UIADD3 UR15, UPT, UPT, UR15, -0x1, URZ ;  /* 0xffffffff0f0f7890 */ /* 0x000fe2000fffe0ff */
[----:B------:R2:W-:Y:S01]  /*32f0*/  UTCIMMA gdesc[UR26], gdesc[UR24], tmem[UR9], tmem[UR22], idesc[UR23], UP4 ;  /* 0x00ff16181a0075ea */ /* 0x0005e2000a000109 */
[----:B------:R-:W-:Y:S01]  /*3300*/  UPLOP3.LUT UP4, UPT, UPT, UPT, UPT, 0x80, 0x8 ;  /* 0x000000000008789c */ /* 0x000fe20003f8f070 */
[----:B------:R-:W-:Y:S01]  /*3310*/  UMOV UR29, 0x80004020 ;  /* 0x80004020001d7882 */ /* 0x000fe20000000000 */
[----:B------:R-:W-:Y:S01]  /*3320*/  UMOV UR14, UR17 ;  /* 0x00000011000e7c82 */ /* 0x000fe20008000000 */
[----:B------:R2:W-:Y:S01]  /*3330*/  UTCIMMA gdesc[UR28], gdesc[UR30], tmem[UR9], tmem[UR20], idesc[UR21], UPT ;  /* 0x00ff141e1c0075ea */ /* 0x0005e2000b800109 */
[----:B------:R2:W-:Y:S01]  /*3340*/  UTCBAR [UR7], URZ ;  /* 0x000000ff070073e9 */ /* 0x0005e200080000ff */
[----:B------:R-:W-:Y:S06]  /*3350*/  BRA.U UP0, `(.L_x_59) ;  /* 0xfffffffd00787547 */ /* 0x000fec000b83ffff */
.L_x_56:
[----:B------:R-:W-:Y:S01]  /*3360*/  UIADD3 UR18, UPT, UPT, UR18, 0x1, URZ ;  /* 0x0000000112127890 */ /* 0x000fe2000fffe0ff */
[C---:B------:R-:W-:Y:S01]  /*3370*/  ISETP.NE.AND P0, PT, R10.reuse, 0x2, PT ;  /* 0x000000020a00780c */ /* 0x040fe20003f05270 */
[----:B------:R-:W-:Y:S02]  /*3380*/  UIADD3 UR8, UPT, UPT, UR8, 0xa0, URZ ;  /* 0x000000a008087890 */ /* 0x000fe4000fffe0ff */
[----:B------:R-:W-:Y:S01]  /*3390*/  UISETP.NE.AND UP0, UPT, UR18, 0x4, UPT ;  /* 0x000000041200788c */ /* 0x000fe2000bf05270 */
[----:B-12---:R-:W-:Y:S02]  /*33a0*/  SEL R0, RZ, 0x1, P0 ;  /* 0x00000001ff007807 */ /* 0x006fe40000000000 */
[----:B------:R-:W-:Y:S01]  /*33b0*/  SEL R10, R10, RZ, P0 ;  /* 0x000000ff0a0a7207 */ /* 0x000fe20000000000 */
[----:B------:R-:W-:Y:S01]  /*33c0*/  USEL UR4, URZ, 0x1, UP0 ;  /* 0x00000001ff047887 */ /* 0x000fe20008000000 */
[----:B------:R-:W-:Y:S01]  /*33d0*/  LOP3.LUT R9, R9, R0, RZ, 0x3c, !PT ;  /* 0x0000000009097212 */ /* 0x000fe200078e3cff */
[----:B------:R-:W-:Y:S01]  /*33e0*/  USEL UR18, UR18, URZ, UP0 ;  /* 0x000000ff12127287 */ /* 0x000fe20008000000 */
[----:B------:R1:W-:Y:S03]  /*33f0*/  UTCBAR [UR8], URZ ;  /* 0x000000ff080073e9 */ /* 0x0003e600080000ff */
[----:B------:R-:W-:Y:S01]  /*3400*/  LOP3.LUT R11, R11, UR4, RZ, 0x3c, !PT ;  /* 0x000000040b0b7c12 */ /* 0x000fe2000f8e3cff */
[----:B------:R-:W-:Y:S07]  /*3410*/  @P1 BRA `(.L_x_60) ;  /* 0xfffffff800c81947 */ /* 0x000fee000383ffff */
[----:B------:R-:W2:Y:S01]  /*3420*/  S2UR UR4, SR_CgaCtaId ;  /* 0x00000000000479c3 */ /* 0x000ea20000008800 */
[----:B------:R-:W-:Y:S01]  /*3430*/  ELECT P0, URZ, PT ;  /* 0x0000000000ff782f */ /* 0x000fe20003800000 */
[----:B------:R-:W-:Y:S01]  /*3440*/  IMAD.MOV.U32 R0, RZ, RZ, 0x1 ;  /* 0x00000001ff007424 */ /* 0x000fe200078e00ff */
[----:B------:R-:W-:Y:S01]  /*3450*/  UIADD3 UR6, UPT, UPT, UR6, 0xc0, URZ ;  /* 0x000000c006067890 */ /* 0x000fe2000fffe0ff */
[----:B------:R-:W-:Y:S01]  /*3460*/  SHF.L.U32 R3, R11, 0x1f, RZ ;  /* 0x0000001f0b037819 */ /* 0x000fe200000006ff */
[----:B------:R-:W-:-:S03]  /*3470*/  UMOV UR5, 0x40 ;  /* 0x0000004000057882 */ /* 0x000fc60000000000 */
[----:B------:R-:W-:Y:S01]  /*3480*/  UVIRTCOUNT.DEALLOC.SMPOOL 0x80 ;  /* 0x000000800000784c */ /* 0x000fe20000000000 */
[----:B--2---:R-:W-:Y:S02]  /*3490*/  ULEA UR4, UR4, UR5, 0x18 ;  /* 0x0000000504047291 */ /* 0x004fe4000f8ec0ff */
[----:B------:R-:W-:-:S07]  /*34a0*/  ULEA UR5, UR18, UR6, 0x3 ;  /* 0x0000000612057291 */ /* 0x000fce000f8e18ff */
[----:B------:R2:W-:Y:S02]  /*34b0*/  @P0 STS.U8 [UR4+0x1c], R0 ;  /* 0x00001c00ff000988 */ /* 0x0005e40008000004 */
[----:B------:R-:W3:Y:S02]  /*34c0*/  SYNCS.PHASECHK.TRANS64.TRYWAIT P0, [UR5], R3 ;  /* 0x00000003ff0075a7 */ /* 0x000ee40008001105 */
[----:B--23--:R-:W-:Y:S05]  /*34d0*/  @!P0 BRA `(.L_x_61) ;  /* 0x0000005000cc8947 */ /* 0x00cfea0003800000 */
.L_x_128:
[----:B------:R-:W-:-:S04]  /*34e0*/  UIADD3 UR7, UPT, UPT, UR18, 0x1, URZ ;  /* 0x0000000112077890 */ /* 0x000fc8000fffe0ff */
[----:B------:R-:W-:-:S04]  /*34f0*/  UISETP.NE.AND UP0, UPT, UR7, 0x4, UPT ;  /* 0x000000040700788c */ /* 0x000fc8000bf05270 */
[----:B-1----:R-:W-:Y:S02]  /*3500*/  USEL UR8, URZ, 0x1, UP0 ;  /* 0x00000001ff087887 */ /* 0x002fe40008000000 */
[----:B------:R-:W-:-:S04]  /*3510*/  USEL UR7, UR7, URZ, UP0 ;  /* 0x000000ff07077287 */ /* 0x000fc80008000000 */
[----:B------:R-:W-:Y:S01]  /*3520*/  ULEA UR5, UR7, UR6, 0x3 ;  /* 0x0000000607057291 */ /* 0x000fe2000f8e18ff */
[----:B------:R-:W-:-:S04]  /*3530*/  LOP3.LUT R2, R11, UR8, RZ, 0x3c, !PT ;  /* 0x000000080b027c12 */ /* 0x000fc8000f8e3cff */
[----:B--2---:R-:W-:-:S04]  /*3540*/  SHF.L.U32 R3, R2, 0x1f, RZ ;  /* 0x0000001f02037819 */ /* 0x004fc800000006ff */
[----:B------:R-:W1:Y:S02]  /*3550*/  SYNCS.PHASECHK.TRANS64.TRYWAIT P0, [UR5], R3 ;  /* 0x00000003ff0075a7 */ /* 0x000e640008001105 */
[----:B-1----:R-:W-:Y:S05]  /*3560*/  @!P0 BRA `(.L_x_62) ;  /* 0x0000005000c08947 */ /* 0x002fea0003800000 */
.L_x_130:
        /* <DEDUP_REMOVED lines=9> */
.L_x_132:
[----:B------:R-:W-:-:S04]  /*3600*/  UIADD3 UR7, UPT, UPT, UR7, 0x1, URZ ;  /* 0x0000000107077890 */ /* 0x000fc8000fffe0ff */
[----:B------:R-:W-:-:S04]  /*3610*/  UISETP.NE.AND UP0, UPT, UR7, 0x4, UPT ;  /* 0x000000040700788c */ /* 0x000fc8000bf05270 */
[----:B------:R-:W-:Y:S02]  /*3620*/  USEL UR5, URZ, 0x1, UP0 ;  /* 0x00000001ff057887 */ /* 0x000fe40008000000 */
[----:B------:R-:W-:-:S04]  /*3630*/  USEL UR7, UR7, URZ, UP0 ;  /* 0x000000ff07077287 */ /* 0x000fc80008000000 */
[----:B------:R-:W-:Y:S01]  /*3640*/  ULEA UR7, UR7, UR6, 0x3 ;  /* 0x0000000607077291 */ /* 0x000fe2000f8e18ff */
[----:B-1----:R-:W-:-:S04]  /*3650*/  LOP3.LUT R3, R2, UR5, RZ, 0x3c, !PT ;  /* 0x0000000502037c12 */ /* 0x002fc8000f8e3cff */
[----:B------:R-:W-:-:S04]  /*3660*/  SHF.L.U32 R3, R3, 0x1f, RZ ;  /* 0x0000001f03037819 */ /* 0x000fc800000006ff */
[----:B------:R-:W1:Y:S02]  /*3670*/  SYNCS.PHASECHK.TRANS64.TRYWAIT P0, [UR7], R3 ;  /* 0x00000003ff0075a7 */ /* 0x000e640008001107 */
[----:B-1----:R-:W-:Y:S05]  /*3680*/  @!P0 BRA `(.L_x_64) ;  /* 0x0000005000a88947 */ /* 0x002fea0003800000 */
.L_x_134:
[----:B------:R-:W-:Y:S01]  /*3690*/  NOP ;  /* 0x0000000000007918 */ /* 0x000fe20000000000 */
[----:B-1----:R-:W1:Y:S01]  /*36a0*/  LDS R0, [UR4+0x14] ;  /* 0x00001404ff007984 */ /* 0x002e620008000800 */
[----:B------:R-:W-:Y:S01]  /*36b0*/  ULOP3.LUT UR6, UR19, 0xffff, URZ, 0xc0, !UPT ;  /* 0x0000ffff13067892 */ /* 0x000fe2000f8ec0ff */
[----:B------:R-:W-:Y:S01]  /*36c0*/  UMOV UR8, 0xffff ;  /* 0x0000ffff00087882 */ /* 0x000fe20000000000 */
[----:B------:R-:W-:Y:S02]  /*36d0*/  UMOV UR5, 0x1 ;  /* 0x0000000100057882 */ /* 0x000fe40000000000 */
[----:B------:R-:W-:-:S04]  /*36e0*/  USHF.R.U32.HI UR6, URZ, 0x5, UR6 ;  /* 0x00000005ff067899 */ /* 0x000fc80008011606 */
[----:B------:R-:W-:Y:S02]  /*36f0*/  USHF.L.U32 UR8, UR8, UR6, URZ ;  /* 0x0000000608087299 */ /* 0x000fe400080006ff */
[----:B------:R-:W-:-:S04]  /*3700*/  USHF.L.U32 UR5, UR5, UR6, URZ ;  /* 0x0000000605057299 */ /* 0x000fc800080006ff */
[----:B-1----:R-:W-:-:S04]  /*3710*/  LOP3.LUT R0, R0, UR8, RZ, 0xc0, !PT ;  /* 0x0000000800007c12 */ /* 0x002fc8000f8ec0ff */
[----:B------:R-:W-:-:S13]  /*3720*/  ISETP.NE.AND P0, PT, R0, UR8, PT ;  /* 0x0000000800007c0c */ /* 0x000fda000bf05270 */
[----:B------:R-:W-:Y:S05]  /*3730*/  @P0 BRA `(.L_x_65) ;  /* 0x0000000000580947 */ /* 0x000fea0003800000 */
[----:B------:R-:W1:Y:S02]  /*3740*/  LDS R0, [UR4+0x18] ;  /* 0x00001804ff007984 */ /* 0x000e640008000800 */
[----:B-1----:R-:W-:-:S04]  /*3750*/  LOP3.LUT R0, R0, UR5, RZ, 0xc0, !PT ;  /* 0x0000000500007c12 */ /* 0x002fc8000f8ec0ff */
[----:B------:R-:W-:-:S13]  /*3760*/  ISETP.NE.AND P0, PT, R0, UR5, PT ;  /* 0x0000000500007c0c */ /* 0x000fda000bf05270 */
[----:B------:R-:W-:Y:S05]  /*3770*/  @P0 BRA `(.L_x_66) ;  /* 0x00000000003c0947 */ /* 0x000fea0003800000 */
[----:B------:R-:W1:Y:S01]  /*3780*/  S2R R2, SR_LANEID ;  /* 0x0000000000027919 */ /* 0x000e620000000000 */
[----:B------:R-:W-:Y:S01]  /*3790*/  ULOP3.LUT UR8, URZ, UR8, URZ, 0x33, !UPT ;  /* 0x00000008ff087292 */ /* 0x000fe2000f8e33ff */
[----:B------:R-:W-:Y:S01]  /*37a0*/  LOP3.LUT R4, RZ, UR5, RZ, 0x33, !PT ;  /* 0x00000005ff047c12 */ /* 0x000fe2000f8e33ff */
[----:B------:R-:W-:Y:S02]  /*37b0*/  VOTEU.ANY UR7, UPT, PT ;  /* 0x0000000000077886 */ /* 0x000fe400038e0100 */
[----:B------:R-:W-:Y:S01]  /*37c0*/  UFLO.U32 UR7, UR7 ;  /* 0x00000007000772bd */ /* 0x000fe200080e0000 */
[----:B------:R-:W2:Y:S01]  /*37d0*/  REDUX UR5, R4 ;  /* 0x00000000040573c4 */ /* 0x000ea20000000000 */
[----:B------:R-:W-:-:S06]  /*37e0*/  IMAD.U32 R0, RZ, RZ, UR8 ;  /* 0x00000008ff007e24 */ /* 0x000fcc000f8e00ff */
[----:B------:R3:W-:Y:S01]  /*37f0*/  UTCATOMSWS.AND URZ, UR8 ;  /* 0x0000000800ff79e3 */ /* 0x0007e20008000000 */
[----:B------:R-:W4:Y:S01]  /*3800*/  REDUX UR6, R0 ;  /* 0x00000000000673c4 */ /* 0x000f220000000000 */
[----:B-1----:R-:W-:Y:S01]  /*3810*/  ISETP.EQ.U32.AND P0, PT, R2, UR7, PT ;  /* 0x0000000702007c0c */ /* 0x002fe2000bf02070 */
[----:B--2---:R-:W-:Y:S01]  /*3820*/  IMAD.U32 R2, RZ, RZ, UR5 ;  /* 0x00000005ff027e24 */ /* 0x004fe2000f8e00ff */
[----:B----4-:R-:W-:-:S11]  /*3830*/  MOV R3, UR6 ;  /* 0x0000000600037c02 */ /* 0x010fd60008000f00 */
[----:B------:R3:W-:Y:S04]  /*3840*/  @P0 ATOMS.AND RZ, [UR4+0x14], R3 ;  /* 0x00001403ffff098c */ /* 0x0007e8000a800004 */
[----:B------:R3:W-:Y:S01]  /*3850*/  @P0 ATOMS.AND RZ, [UR4+0x18], R2 ;  /* 0x00001802ffff098c */ /* 0x0007e2000a800004 */
[----:B------:R-:W-:Y:S05]  /*3860*/  BRA `(.L_x_67) ;  /* 0x0000000000147947 */ /* 0x000fea0003800000 */
.L_x_66:
[----:B------:R-:W-:Y:S02]  /*3870*/  MOV R2, 0x3890 ;  /* 0x0000389000027802 */ /* 0x000fe40000000f00 */
[----:B----45:R-:W-:Y:S05]  /*3880*/  CALL.REL.NOINC `($__internal_0_$__cuda_sm10x_tcgen05_guardrail_trap_col_being_dealloced_not_returned_by_alloc) ;  /* 0x0000005400047944 */ /* 0x030fea0003c00000 */
[----:B------:R-:W-:Y:S05]  /*3890*/  BRA `(.L_x_67) ;  /* 0x0000000000087947 */ /* 0x000fea0003800000 */
.L_x_65:
[----:B------:R-:W-:Y:S02]  /*38a0*/  MOV R2, 0x38c0 ;  /* 0x000038c000027802 */ /* 0x000fe40000000f00 */
[----:B----45:R-:W-:Y:S05]  /*38b0*/  CALL.REL.NOINC `($__internal_2_$__cuda_sm10x_tcgen05_guardrail_trap_unallocated_columns_being_dealloced) ;  /* 0x0000005400107944 */ /* 0x030fea0003c00000 */
.L_x_67:
[----:B------:R-:W-:Y:S01]  /*38c0*/  NOP ;  /* 0x0000000000007918 */ /* 0x000fe20000000000 */
[----:B---3--:R-:W-:Y:S05]  /*38d0*/  EXIT ;  /* 0x000000000000794d */ /* 0x008fea0003800000 */
.L_x_49:
[----:B------:R-:W-:-:S09]  /*38e0*/  UISETP.NE.OR UP2, UPT, UR8, 0x3, !UP2 ;  /* 0x000000030800788c */ /* 0x000fd2000d745670 */
[----:B------:R-:W-:Y:S05]  /*38f0*/  BRA.U UP2, `(.L_x_68) ;  /* 0x0000000d02407547 */ /* 0x000fea000b800000 */
[----:B------:R-:W1:Y:S01]  /*3900*/  LDC R0, c[0x0][0xb30] ;  /* 0x0002cc00ff007b82 */ /* 0x000e620000000800 */
[----:B------:R-:W2:Y:S01]  /*3910*/  LDCU.64 UR8, c[0x0][0x888] ;  /* 0x00011100ff0877ac */ /* 0x000ea20008000a00 */
[----:B------:R-:W-:Y:S02]  /*3920*/  HFMA2 R29, -RZ, RZ, 0, 0 ;  /* 0x00000000ff1d7431 */ /* 0x000fe400000001ff */
[----:B------:R-:W-:Y:S01]  /*3930*/  IMAD.MOV.U32 R31, RZ, RZ, 0x1 ;  /* 0x00000001ff1f7424 */ /* 0x000fe200078e00ff */
[----:B------:R-:W-:Y:S01]  /*3940*/  MOV R23, 0x2000 ;  /* 0x0000200000177802 */ /* 0x000fe20000000f00 */
[----:B------:R-:W4:Y:S01]  /*3950*/  LDCU.64 UR4, c[0x0][0x890] ;  /* 0x00011200ff0477ac */ /* 0x000f220008000a00 */
[----:B------:R-:W-:Y:S01]  /*3960*/  IMAD.MOV.U32 R30, RZ, RZ, RZ ;  /* 0x000000ffff1e7224 */ /* 0x000fe200078e00ff */
[----:B------:R-:W3:Y:S01]  /*3970*/  LDC R19, c[0x0][0x370] ;  /* 0x0000dc00ff137b82 */ /* 0x000ee20000000800 */
[----:B------:R-:W-:Y:S01]  /*3980*/  UMOV UR7, 0x400 ;  /* 0x0000040000077882 */ /* 0x000fe20000000000 */
[----:B------:R-:W-:-:S02]  /*3990*/  UPLOP3.LUT UP1, UPT, UPT, UPT, UPT, 0x40, 0x4 ;  /* 0x000000000004789c */ /* 0x000fc40003f2e870 */
[----:B------:R-:W-:-:S04]  /*39a0*/  ULEA UR7, UR37, UR7, 0x18 ;  /* 0x0000000725077291 */ /* 0x000fc8000f8ec0ff */
[----:B------:R-:W3:Y:S01]  /*39b0*/  LDC R2, c[0x0][0xb0c] ;  /* 0x0002c300ff027b82 */ /* 0x000ee20000000800 */
[----:B------:R-:W-:Y:S02]  /*39c0*/  UIADD3 UR13, UPT, UPT, UR7, 0x58, URZ ;  /* 0x00000058070d7890 */ /* 0x000fe4000fffe0ff */
[----:B--2---:R-:W-:Y:S02]  /*39d0*/  UISETP.NE.U32.AND UP2, UPT, UR8, URZ, UPT ;  /* 0x000000ff0800728c */ /* 0x004fe4000bf45070 */
[----:B------:R-:W-:Y:S02]  /*39e0*/  UIADD3 UR17, UPT, UPT, UR7, 0x50, URZ ;  /* 0x0000005007117890 */ /* 0x000fe4000fffe0ff */
[----:B----4-:R-:W-:Y:S01]  /*39f0*/  UISETP.NE.U32.AND UP3, UPT, UR4, URZ, UPT ;  /* 0x000000ff0400728c */ /* 0x010fe2000bf65070 */
[----:B------:R-:W2:Y:S01]  /*3a00*/  LDC R18, c[0x0][0xb20] ;  /* 0x0002c800ff127b82 */ /* 0x000ea20000000800 */
[----:B-1----:R-:W-:Y:S01]  /*3a10*/  ISETP.NE.AND P1, PT, R0, 0x1, PT ;  /* 0x000000010000780c */ /* 0x002fe20003f25270 */
[----:B------:R-:W-:-:S02]  /*3a20*/  UISETP.NE.AND.EX UP2, UPT, UR9, URZ, UPT, UP2 ;  /* 0x000000ff0900728c */ /* 0x000fc4000bf45320 */
[----:B------:R-:W-:Y:S02]  /*3a30*/  UPRMT UR13, UR37, 0x654, UR13 ;  /* 0x00000654250d7896 */ /* 0x000fe4000800000d */
[----:B------:R-:W-:Y:S02]  /*3a40*/  UISETP.NE.AND.EX UP3, UPT, UR5, URZ, UPT, UP3 ;  /* 0x000000ff0500728c */ /* 0x000fe4000bf65330 */
[----:B------:R-:W1:Y:S08]  /*3a50*/  LDC.64 R32, c[0x0][0x348] ;  /* 0x0000d200ff207b82 */ /* 0x000e700000000a00 */
[----:B------:R-:W4:Y:S08]  /*3a60*/  LDC.64 R16, c[0x0][0xb10] ;  /* 0x0002c400ff107b82 */ /* 0x000f300000000a00 */
[----:B------:R-:W1:Y:S08]  /*3a70*/  LDC.64 R6, c[0x0][0xb18] ;  /* 0x0002c600ff067b82 */ /* 0x000e700000000a00 */
[----:B------:R-:W1:Y:S08]  /*3a80*/  LDC.64 R4, c[0x0][0xb28] ;  /* 0x0002ca00ff047b82 */ /* 0x000e700000000a00 */
[----:B--23--:R-:W1:Y:S02]  /*3a90*/  LDC R22, c[0x0][0x374] ;  /* 0x0000dd00ff167b82 */ /* 0x00ce640000000800 */
.L_x_77:
[C---:B------:R-:W-:Y:S02]  /*3aa0*/  LEA R0, R30.reuse, UR7, 0x3 ;  /* 0x000000071e007c11 */ /* 0x040fe4000f8e18ff */
[----:B------:R-:W-:Y:S02]  /*3ab0*/  SHF.L.U32 R3, R29, 0x1f, RZ ;  /* 0x0000001f1d037819 */ /* 0x000fe400000006ff */
[----:B------:R-:W-:Y:S02]  /*3ac0*/  LEA R24, R30, UR7, 0x4 ;  /* 0x000000071e187c11 */ /* 0x000fe4000f8e20ff */
[----:B--2---:R-:W2:Y:S02]  /*3ad0*/  SYNCS.PHASECHK.TRANS64.TRYWAIT P0, [R0+URZ+0x80], R3 ;  /* 0x00008003000075a7 */ /* 0x004ea400080011ff */
[----:B--2---:R-:W-:Y:S05]  /*3ae0*/  @!P0 BRA `(.L_x_69) ;  /* 0x0000004c00a88947 */ /* 0x004fea0003800000 */
.L_x_135:
[----:B------:R-:W-:Y:S01]  /*3af0*/  ISETP.GE.AND P0, PT, R72, 0x1, PT ;  /* 0x000000014800780c */ /* 0x000fe20003f06270 */
[----:B------:R-:W3:Y:S01]  /*3b00*/  LDS.128 R24, [R24+0x110] ;  /* 0x0001100018187984 */ /* 0x000ee20000000c00 */
[----:B--2---:R-:W-:Y:S01]  /*3b10*/  VIADD R0, R0, 0x90 ;  /* 0x0000009000007836 */ /* 0x004fe20000000000 */
[----:B------:R-:W-:Y:S01]  /*3b20*/  @!PT LDS RZ, [RZ] ;  /* 0x00000000fffff984 */ /* 0x000fe20000000800 */
[----:B------:R-:W-:Y:S01]  /*3b30*/  @!PT LDS RZ, [RZ] ;  /* 0x00000000fffff984 */ /* 0x000fe20000000800 */
[----:B------:R-:W-:Y:S01]  /*3b40*/  @!PT LDS RZ, [RZ] ;  /* 0x00000000fffff984 */ /* 0x000fe20000000800 */
[----:B------:R-:W-:Y:S01]  /*3b50*/  @!PT LDS RZ, [RZ] ;  /* 0x00000000fffff984 */ /* 0x000fe20000000800 */
[----:B------:R2:W-:Y:S06]  /*3b60*/  MEMBAR.ALL.CTA ;  /* 0x0000000000007992 */ /* 0x0005ec0000008000 */
[----:B--2---:R-:W2:Y:S01]  /*3b70*/  FENCE.VIEW.ASYNC.S ;  /* 0x00000000000073c6 */ /* 0x004ea20000000000 */
[----:B------:R-:W-:Y:S04]  /*3b80*/  PRMT R0, RZ, 0x654, R0 ;  /* 0x00000654ff007816 */ /* 0x000fe80000000000 */
[----:B--2---:R2:W-:Y:S01]  /*3b90*/  SYNCS.ARRIVE.TRANS64.RED.A1T0 RZ, [R0+URZ], RZ ;  /* 0x000000ff00ff79a7 */ /* 0x0045e200081004ff */
[----:B---3--:R-:W-:Y:S11]  /*3ba0*/  LOP3.LUT P3, RZ, R26, 0x1, RZ, 0xc0, !PT ;  /* 0x000000011aff7812 */ /* 0x008ff6000786c0ff */
[----:B------:R-:W-:Y:S02]  /*3bb0*/  @!UPT UIADD3 URZ, UPT, UPT, URZ, URZ, URZ ;  /* 0x000000fffffff290 */ /* 0x000fe4000fffe0ff */
[----:B------:R-:W-:Y:S02]  /*3bc0*/  @P3 MOV R13, R24 ;  /* 0x00000018000d3202 */ /* 0x000fe40000000f00 */
[----:B------:R-:W-:Y:S01]  /*3bd0*/  @P3 LOP3.LUT R8, R25, 0xffff, RZ, 0xc0, !PT ;  /* 0x0000ffff19083812 */ /* 0x000fe200078ec0ff */
[----:B--2---:R-:W-:Y:S06]  /*3be0*/  @!P0 BRA `(.L_x_70) ;  /* 0x0000000000a48947 */ /* 0x004fec0003800000 */
[----:B-1----:R-:W-:Y:S01]  /*3bf0*/  IMAD.HI.U32 R35, R22, R7, RZ ;  /* 0x0000000716237227 */ /* 0x002fe200078e00ff */
[----:B------:R-:W-:Y:S02]  /*3c00*/  ISETP.NE.AND P0, PT, R6, 0x1, PT ;  /* 0x000000010600780c */ /* 0x000fe40003f05270 */
[----:B------:R-:W-:Y:S01]  /*3c10*/  ISETP.NE.AND P2, PT, R72, 0x1, PT ;  /* 0x000000014800780c */ /* 0x000fe20003f45270 */
[----:B----4-:R-:W-:Y:S01]  /*3c20*/  IMAD.HI.U32 R34, R19, R16, RZ ;  /* 0x0000001013227227 */ /* 0x010fe200078e00ff */
[----:B------:R-:W-:Y:S02]  /*3c30*/  SHF.R.U32.HI R35, RZ, R18, R35 ;  /* 0x00000012ff237219 */ /* 0x000fe40000011623 */
[----:B------:R-:W-:Y:S01]  /*3c40*/  ISETP.NE.AND P4, PT, R2, 0x1, PT ;  /* 0x000000010200780c */ /* 0x000fe20003f85270 */
[----:B------:R-:W-:Y:S01]  /*3c50*/  IMAD.HI.U32 R36, R13, R16, RZ ;  /* 0x000000100d247227 */ /* 0x000fe200078e00ff */
[----:B------:R-:W-:Y:S02]  /*3c60*/  SHF.R.U32.HI R34, RZ, R17, R34 ;  /* 0x00000011ff227219 */ /* 0x000fe40000011622 */
[----:B------:R-:W-:Y:S01]  /*3c70*/  SEL R3, R22, R35, !P0 ;  /* 0x0000002316037207 */ /* 0x000fe20004000000 */
[C---:B------:R-:W-:Y:S01]  /*3c80*/  IMAD.HI.U32 R35, R8.reuse, R7, RZ ;  /* 0x0000000708237227 */ /* 0x040fe200078e00ff */
[----:B------:R-:W-:Y:S02]  /*3c90*/  SEL R11, R19, R34, !P4 ;  /* 0x00000022130b7207 */ /* 0x000fe40006000000 */
[----:B------:R-:W-:Y:S01]  /*3ca0*/  SHF.R.U32.HI R36, RZ, R17, R36 ;  /* 0x00000011ff247219 */ /* 0x000fe20000011624 */
[----:B------:R-:W-:Y:S01]  /*3cb0*/  IMAD.HI.U32 R38, R3, R4, RZ ;  /* 0x0000000403267227 */ /* 0x000fe200078e00ff */
[----:B------:R-:W-:Y:S03]  /*3cc0*/  SHF.R.U32.HI R35, RZ, R18, R35 ;  /* 0x00000012ff237219 */ /* 0x000fe60000011623 */
[----:B------:R-:W-:Y:S01]  /*3cd0*/  IMAD.HI.U32 R34, R11, R4, RZ ;  /* 0x000000040b227227 */ /* 0x000fe200078e00ff */
[----:B------:R-:W-:Y:S02]  /*3ce0*/  @P2 SHF.R.U32.HI R3, RZ, R5, R38 ;  /* 0x00000005ff032219 */ /* 0x000fe40000011626 */
[----:B------:R-:W-:Y:S02]  /*3cf0*/  SEL R9, R8, R35, !P0 ;  /* 0x0000002308097207 */ /* 0x000fe40004000000 */
[----:B------:R-:W-:Y:S01]  /*3d00*/  @P2 SHF.R.U32.HI R11, RZ, R5, R34 ;  /* 0x00000005ff0b2219 */ /* 0x000fe20000011622 */
[C---:B------:R-:W-:Y:S01]  /*3d10*/  IMAD R10, R72.reuse, R3, RZ ;  /* 0x00000003480a7224 */ /* 0x040fe200078e02ff */
[----:B------:R-:W-:Y:S01]  /*3d20*/  SEL R3, R13, R36, !P4 ;  /* 0x000000240d037207 */ /* 0x000fe20006000000 */
[C---:B------:R-:W-:Y:S03]  /*3d30*/  IMAD.HI.U32 R14, R9.reuse, R4, RZ ;  /* 0x00000004090e7227 */ /* 0x040fe600078e00ff */
[----:B------:R-:W-:Y:S01]  /*3d40*/  ISETP.GE.AND P0, PT, R9, R10, PT ;  /* 0x0000000a0900720c */ /* 0x000fe20003f06270 */
[C---:B------:R-:W-:Y:S01]  /*3d50*/  IMAD R12, R72.reuse, R11, RZ ;  /* 0x0000000b480c7224 */ /* 0x040fe200078e02ff */
[-C--:B------:R-:W-:Y:S04]  /*3d60*/  SHF.R.U32.HI R14, RZ, R5.reuse, R14 ;  /* 0x00000005ff0e7219 */ /* 0x080fe8000001160e */
[----:B------:R-:W-:Y:S02]  /*3d70*/  ISETP.GE.OR P0, PT, R3, R12, P0 ;  /* 0x0000000c0300720c */ /* 0x000fe40000706670 */
[----:B------:R-:W-:Y:S05]  /*3d80*/  SEL R15, R9, R14, !P2 ;  /* 0x0000000e090f7207 */ /* 0x000fea0005000000 */
[----:B------:R-:W-:Y:S04]  /*3d90*/  IMAD.MOV R14, RZ, RZ, -R15 ;  /* 0x000000ffff0e7224 */ /* 0x000fe800078e0a0f */
[----:B------:R-:W-:Y:S02]  /*3da0*/  IMAD R14, R72, R14, R9 ;  /* 0x0000000e480e7224 */ /* 0x000fe400078e0209 */
[C---:B------:R-:W-:Y:S05]  /*3db0*/  @!P0 IMAD.HI.U32 R10, R3.reuse, R4, RZ ;  /* 0x00000004030a8227 */ /* 0x040fea00078e00ff */
[----:B------:R-:W-:Y:S04]  /*3dc0*/  @!P0 SHF.R.U32.HI R10, RZ, R5, R10 ;  /* 0x00000005ff0a8219 */ /* 0x000fe8000001160a */
[----:B------:R-:W-:Y:S01]  /*3dd0*/  @!P0 SEL R0, R3, R10, !P2 ;  /* 0x0000000a03008207 */ /* 0x000fe20005000000 */
[----:B------:R-:W-:Y:S03]  /*3de0*/  IMAD.MOV R10, RZ, RZ, -R3 ;  /* 0x000000ffff0a7224 */ /* 0x000fe600078e0a03 */
[----:B------:R-:W-:Y:S01]  /*3df0*/  @!P0 IADD3 R15, PT, PT, R15, -R0, RZ ;  /* 0x800000000f0f8210 */ /* 0x000fe20007ffe0ff */
[----:B------:R-:W-:Y:S01]  /*3e00*/  @!P0 IMAD R0, R11, R14, R0 ;  /* 0x0000000e0b008224 */ /* 0x000fe200078e0200 */
[----:B------:R-:W-:Y:S01]  /*3e10*/  IADD3 R11, PT, PT, -R9, RZ, RZ ;  /* 0x000000ff090b7210 */ /* 0x000fe20007ffe1ff */
[----:B------:R-:W-:Y:S02]  /*3e20*/  IMAD R13, R2, R10, R13 ;  /* 0x0000000a020d7224 */ /* 0x000fe400078e020d */
[----:B------:R-:W-:Y:S02]  /*3e30*/  @!P0 IMAD R9, R15, R72, R3 ;  /* 0x000000480f098224 */ /* 0x000fe400078e0203 */
[----:B------:R-:W-:Y:S02]  /*3e40*/  @!P0 IMAD.MOV.U32 R3, RZ, RZ, R0 ;  /* 0x000000ffff038224 */ /* 0x000fe400078e0000 */
[----:B------:R-:W-:Y:S02]  /*3e50*/  IMAD R8, R6, R11, R8 ;  /* 0x0000000b06087224 */ /* 0x000fe400078e0208 */
[----:B------:R-:W-:Y:S02]  /*3e60*/  IMAD R13, R3, R2, R13 ;  /* 0x00000002030d7224 */ /* 0x000fe400078e020d */
[----:B------:R-:W-:Y:S02]  /*3e70*/  IMAD R8, R9, R6, R8 ;  /* 0x0000000609087224 */ /* 0x000fe400078e0208 */
.L_x_70:
[----:B------:R-:W-:Y:S05]  /*3e80*/  BRA.U UP1, `(.L_x_71) ;  /* 0x0000000101107547 */ /* 0x000fea000b800000 */
[----:B------:R-:W-:Y:S04]  /*3e90*/  MOV R0, UR6 ;  /* 0x0000000600007c02 */ /* 0x000fe80008000f00 */
[----:B------:R-:W-:Y:S04]  /*3ea0*/  SHF.L.U32 R3, R0, 0x1f, RZ ;  /* 0x0000001f00037819 */ /* 0x000fe800000006ff */
[----:B------:R-:W2:Y:S02]  /*3eb0*/  SYNCS.PHASECHK.TRANS64.TRYWAIT P0, [UR7+0x78], R3 ;  /* 0x00007803ff0075a7 */ /* 0x000ea40008001107 */
[----:B--2---:R-:W-:Y:S05]  /*3ec0*/  @!P0 BRA `(.L_x_72) ;  /* 0x0000004800c48947 */ /* 0x004fea0003800000 */
.L_x_71:
[----:B------:R-:W-:Y:S02]  /*3ed0*/  R2UR UR19, R21 ;  /* 0x00000000151372ca */ /* 0x000fe400000e0000 */
[----:B------:R-:W-:Y:S02]  /*3ee0*/  R2UR UR18, R20 ;  /* 0x00000000141272ca */ /* 0x000fe400000e0000 */
[----:B------:R-:W-:Y:S02]  /*3ef0*/  ISETP.NE.U32.AND P2, PT, RZ, UR4, PT ;  /* 0x00000004ff007c0c */ /* 0x000fe4000bf45070 */
[----:B------:R-:W-:Y:S02]  /*3f00*/  SHF.L.U32 R12, R31, 0x1f, RZ ;  /* 0x0000001f1f0c7819 */ /* 0x000fe400000006ff */
[----:B------:R-:W-:Y:S05]  /*3f10*/  ISETP.NE.AND.EX P2, PT, RZ, UR5, PT, P2 ;  /* 0x00000005ff007c0c */ /* 0x000fea000bf45320 */
[----:B------:R-:W-:Y:S02]  /*3f20*/  USHF.L.U32 UR19, UR19, 0x7, URZ ;  /* 0x0000000713137899 */ /* 0x000fe400080006ff */
[----:B------:R-:W-:Y:S01]  /*3f30*/  USHF.L.U32 UR18, UR18, 0x7, URZ ;  /* 0x0000000712127899 */ /* 0x000fe200080006ff */
[----:B------:R-:W-:Y:S11]  /*3f40*/  BRA.U !UP3, `(.L_x_73) ;  /* 0x000000010b347547 */ /* 0x000ff6000b800000 */
[----:B------:R-:W-:Y:S01]  /*3f50*/  UPLOP3.LUT UP0, UPT, UPT, UPT, UP2, 0x80, 0x8 ;  /* 0x000000000008789c */ /* 0x000fe20003f0f020 */
[----:B--2---:R-:W-:Y:S02]  /*3f60*/  HFMA2 R0, -RZ, RZ, 0, 5.9604644775390625e-08 ;  /* 0x00000001ff007431 */ /* 0x004fe400000001ff */
[----:B------:R-:W-:Y:S03]  /*3f70*/  IMAD.MOV.U32 R151, RZ, RZ, 0x1 ;  /* 0x00000001ff977424 */ /* 0x000fe600078e00ff */
[----:B------:R-:W-:Y:S05]  /*3f80*/  PLOP3.LUT P0, PT, PT, PT, UP0, 0x80, 0x8 ;  /* 0x000000000008781c */ /* 0x000fea0003f0f008 */
[----:B------:R-:W2:Y:S01]  /*3f90*/  @UP0 LDCU.64 UR10, c[0x0][0x888] ;  /* 0x00011100ff0a07ac */ /* 0x000ea20008000a00 */
[----:B------:R-:W-:Y:S07]  /*3fa0*/  @UP0 UIMAD UR8, UR36, UR4, URZ ;  /* 0x00000004240802a4 */ /* 0x000fee000f8e02ff */
[----:B------:R-:W-:Y:S01]  /*3fb0*/  @!P0 PRMT R151, R0, 0x7610, R151 ;  /* 0x0000761000978816 */ /* 0x000fe20000000097 */
[----:B--2---:R-:W-:Y:S03]  /*3fc0*/  @UP0 UIMAD.WIDE UR10, UR8, 0x4, UR10 ;  /* 0x00000004080a08a5 */ /* 0x004fe6000f8e020a */
[----:B------:R-:W2:Y:S03]  /*3fd0*/  @!UP0 LDCU UR8, c[0x0][0x880] ;  /* 0x00011000ff0887ac */ /* 0x000ea60008000800 */
[----:B------:R-:W-:Y:S01]  /*3fe0*/  IMAD.U32 R10, RZ, RZ, UR10 ;  /* 0x0000000aff0a7e24 */ /* 0x000fe2000f8e00ff */
[----:B------:R-:W-:Y:S05]  /*3ff0*/  MOV R11, UR11 ;  /* 0x0000000b000b7c02 */ /* 0x000fea0008000f00 */
[----:B-----5:R3:W5:Y:S02]  /*4000*/  @P0 LDG.E R82, desc[UR46][R10.64] ;  /* 0x0000002e0a520981 */ /* 0x020764000c1e1900 */
[----:B--23--:R-:W-:Y:S07]  /*4010*/  @!P0 IMAD.U32 R82, RZ, RZ, UR8 ;  /* 0x00000008ff528e24 */ /* 0x00cfee000f8e00ff */
.L_x_73:
[----:B-----5:R-:W-:Y:S01]  /*4020*/  @!P2 ISETP.EQ.AND P0, PT, R82, RZ, PT ;  /* 0x000000ff5200a20c */ /* 0x020fe20003f02270 */
[----:B------:R-:W-:Y:S01]  /*4030*/  @!UPT UIADD3 URZ, UPT, UPT, URZ, URZ, URZ ;  /* 0x000000fffffff290 */ /* 0x000fe2000fffe0ff */
[----:B------:R-:W-:Y:S11]  /*4040*/  @!P2 BRA `(.L_x_74) ;  /* 0x000000000014a947 */ /* 0x000ff60003800000 */
[----:B------:R-:W-:Y:S02]  /*4050*/  LOP3.LUT P2, RZ, R151, 0xff, RZ, 0xc0, !PT ;  /* 0x000000ff97ff7812 */ /* 0x000fe4000784c0ff */
[----:B------:R-:W-:Y:S04]  /*4060*/  PLOP3.LUT P0, PT, PT, PT, UP0, 0x80, 0x8 ;  /* 0x000000000008781c */ /* 0x000fe80003f0f008 */
[----:B------:R-:W-:Y:S07]  /*4070*/  PLOP3.LUT P0, PT, P0, PT, PT, 0x8, 0x80 ;  /* 0x000000000080781c */ /* 0x000fee000070e170 */
[----:B------:R-:W-:Y:S11]  /*4080*/  @P2 ISETP.EQ.AND P0, PT, R82, RZ, PT ;  /* 0x000000ff5200220c */ /* 0x000ff60003f02270 */
[----:B------:R-:W-:Y:S02]  /*4090*/  @!UPT UIADD3 URZ, UPT, UPT, URZ, URZ, URZ ;  /* 0x000000fffffff290 */ /* 0x000fe4000fffe0ff */
.L_x_74:
[----:B------:R-:W3:Y:S01]  /*40a0*/  SYNCS.PHASECHK.TRANS64.TRYWAIT P2, [UR7+0x60], R12 ;  /* 0x0000600cff0075a7 */ /* 0x000ee20008041107 */
[----:B------:R-:W-:Y:S04]  /*40b0*/  ELECT P4, URZ, PT ;  /* 0x0000000000ff782f */ /* 0x000fe80003880000 */
[----:B------:R-:W-:Y:S11]  /*40c0*/  PLOP3.LUT P4, PT, P0, P4, PT, 0xf2, 0x2f ;  /* 0x00000000002f781c */ /* 0x000ff60000789e72 */
[----:B------:R-:W-:Y:S02]  /*40d0*/  @!UPT UIADD3 URZ, UPT, UPT, URZ, URZ, URZ ;  /* 0x000000fffffff290 */ /* 0x000fe4000fffe0ff */
[----:B-1----:R-:W-:Y:S05]  /*40e0*/  @!P4 IADD3 R21, P0, PT, R32, 0x580, RZ ;  /* 0x000005802015c810 */ /* 0x002fea0007f1e0ff */
[----:B------:R-:W-:Y:S01]  /*40f0*/  @!P4 IMAD.X R20, RZ, RZ, R33, P0 ;  /* 0x000000ffff14c224 */ /* 0x000fe200000e0621 */
[----:B---3--:R-:W-:Y:S07]  /*4100*/  @!P2 BRA `(.L_x_75) ;  /* 0x00000048004ca947 */ /* 0x008fee0003800000 */
.L_x_138:
[----:B------:R-:W3:Y:S01]  /*4110*/  LDC.64 R14, c[0x0][0xb10] ;  /* 0x0002c400ff0e7b82 */ /* 0x000ee20000000a00 */
[----:B------:R-:W-:Y:S01]  /*4120*/  @!P4 R2UR UR8, R20 ;  /* 0x000000001408c2ca */ /* 0x000fe200000e0000 */
[----:B------:R-:W-:Y:S01]  /*4130*/  VOTEU.ALL UP1, P4 ;  /* 0x0000000000ff7886 */ /* 0x000fe20002020000 */
[----:B------:R-:W-:Y:S01]  /*4140*/  @!P4 R2UR UR9, R21 ;  /* 0x000000001509c2ca */ /* 0x000fe200000e0000 */
[----:B------:R-:W-:Y:S01]  /*4150*/  UMOV UR10, 0x0 ;  /* 0x00000000000a7882 */ /* 0x000fe20000000000 */
[----:B------:R-:W-:Y:S03]  /*4160*/  UMOV UR11, 0x10000000 ;  /* 0x10000000000b7882 */ /* 0x000fe60000000000 */
[----:B------:R-:W5:Y:S01]  /*4170*/  LDC.64 R10, c[0x0][0xb18] ;  /* 0x0002c600ff0a7b82 */ /* 0x000f620000000a00 */
[----:B------:R-:W-:Y:S01]  /*4180*/  @!UP1 UIADD3 UR16, UPT, UPT, UR7, 0x200, URZ ;  /* 0x0000020007109890 */ /* 0x000fe2000fffe0ff */
[----:B------:R-:W-:Y:S01]  /*4190*/  @P3 SHF.R.U32.HI R28, RZ, 0x10, R25 ;  /* 0x00000010ff1c3819 */ /* 0x000fe20000011619 */
[----:B------:R-:W-:Y:S01]  /*41a0*/  VOTEU.ALL UP1, P4 ;  /* 0x0000000000ff7886 */ /* 0x000fe20002020000 */
[----:B------:R-:W-:Y:S01]  /*41b0*/  UMOV UR20, UR36 ;  /* 0x0000002400147c82 */ /* 0x000fe20008000000 */
[----:B------:R-:W-:Y:S03]  /*41c0*/  VIADD R30, R30, 0x1 ;  /* 0x000000011e1e7836 */ /* 0x000fe60000000000 */
[----:B--2---:R-:W2:Y:S01]  /*41d0*/  @!P1 LDC R0, c[0x0][0xb20] ;  /* 0x0002c800ff009b82 */ /* 0x004ea20000000800 */
[----:B------:R-:W-:Y:S01]  /*41e0*/  IMAD.U32 R21, RZ, RZ, UR8 ;  /* 0x00000008ff157e24 */ /* 0x000fe2000f8e00ff */
[----:B------:R-:W-:Y:S06]  /*41f0*/  UPRMT UR8, UR37, 0x654, UR17 ;  /* 0x0000065425087896 */ /* 0x000fec0008000011 */
[----:B-1----:R-:W1:Y:S01]  /*4200*/  @!P1 LDC R3, c[0x0][0xb0c] ;  /* 0x0002c300ff039b82 */ /* 0x002e620000000800 */
[----:B------:R-:W-:Y:S01]  /*4210*/  IMAD.U32 R20, RZ, RZ, UR9 ;  /* 0x00000009ff147e24 */ /* 0x000fe2000f8e00ff */
[----:B------:R-:W-:Y:S04]  /*4220*/  @!P4 R2UR UR15, R21 ;  /* 0x00000000150fc2ca */ /* 0x000fe800000e0000 */
[----:B------:R-:W-:Y:S01]  /*4230*/  @!P4 R2UR UR14, R20 ;  /* 0x00000000140ec2ca */ /* 0x000fe200000e0000 */
[----:B------:R-:W-:Y:S11]  /*4240*/  @!P4 IMAD.MOV.U32 R20, RZ, RZ, 0x2000 ;  /* 0x00002000ff14c424 */ /* 0x000ff600078e00ff */
[----:B------:R-:W-:Y:S01]  /*4250*/  @!UPT UIADD3 URZ, UPT, UPT, URZ, URZ, URZ ;  /* 0x000000fffffff290 */ /* 0x000fe2000fffe0ff */
[----:B------:R1:W-:Y:S01]  /*4260*/  @!UP1 UTMALDG.3D [UR16], [UR14], desc[UR10] ;  /* 0x00000a100e0095b4 */ /* 0x0003e20008011000 */
[----:B------:R1:W-:Y:S02]  /*4270*/  @!P4 SYNCS.ARRIVE.TRANS64.RED.A0TR RZ, [UR7+0x50], R20 ;  /* 0x00005014ffffc9a7 */ /* 0x0003e40008300407 */
[----:B-1----:R-:W-:Y:S01]  /*4280*/  @!P1 ISETP.NE.AND P2, PT, R3, 0x1, PT ;  /* 0x000000010300980c */ /* 0x002fe20003f45270 */
[C---:B---3--:R-:W-:Y:S01]  /*4290*/  @!P1 IMAD.HI.U32 R14, R13.reuse, R14, RZ ;  /* 0x0000000e0d0e9227 */ /* 0x048fe200078e00ff */
[----:B-----5:R-:W-:Y:S03]  /*42a0*/  @!P1 ISETP.NE.AND P0, PT, R10, 0x1, PT ;  /* 0x000000010a00980c */ /* 0x020fe60003f05270 */
[C---:B------:R-:W-:Y:S01]  /*42b0*/  @!P1 IMAD.HI.U32 R11, R8.reuse, R11, RZ ;  /* 0x0000000b080b9227 */ /* 0x040fe200078e00ff */
[----:B------:R-:W-:Y:S04]  /*42c0*/  @!P1 SHF.R.U32.HI R14, RZ, R15, R14 ;  /* 0x0000000fff0e9219 */ /* 0x000fe8000001160e */
[----:B--2---:R-:W-:Y:S01]  /*42d0*/  @!P1 SHF.R.U32.HI R9, RZ, R0, R11 ;  /* 0x00000000ff099219 */ /* 0x004fe2000001160b */
[----:B------:R-:W-:Y:S01]  /*42e0*/  SYNCS.ARRIVE.TRANS64.RED.A1T0 RZ, [UR8], RZ ;  /* 0x000000ffffff79a7 */ /* 0x000fe20008100408 */
[----:B------:R-:W-:Y:S02]  /*42f0*/  @!P1 SEL R14, R13, R14, !P2 ;  /* 0x0000000e0d0e9207 */ /* 0x000fe40005000000 */
[----:B------:R-:W-:Y:S01]  /*4300*/  @!P1 SEL R9, R8, R9, !P0 ;  /* 0x0000000908099207 */ /* 0x000fe20004000000 */
[----:B------:R-:W1:Y:S04]  /*4310*/  SYNCS.PHASECHK.TRANS64.TRYWAIT P5, [UR7+0x68], R12 ;  /* 0x0000680cff0075a7 */ /* 0x000e6800080a1107 */
[----:B------:R-:W-:Y:S02]  /*4320*/  @!P1 IMAD.IADD R0, R9, 0x1, -R14 ;  /* 0x0000000109009824 */ /* 0x000fe400078e0a0e */
[----:B------:R-:W-:Y:S02]  /*4330*/  @!P1 IMAD.IADD R9, R14, 0x1, -R9 ;  /* 0x000000010e099824 */ /* 0x000fe400078e0a09 */
[----:B------:R-:W-:Y:S02]  /*4340*/  @!P1 IMAD R13, R0, R3, R13 ;  /* 0x00000003000d9224 */ /* 0x000fe400078e020d */
[----:B------:R-:W-:Y:S01]  /*4350*/  @!P1 IMAD R8, R9, R10, R8 ;  /* 0x0000000a09089224 */ /* 0x000fe200078e0208 */
[----:B-1----:R-:W-:Y:S06]  /*4360*/  @!P5 BRA `(.L_x_76) ;  /* 0x0000004400ccd947 */ /* 0x002fec0003800000 */
.L_x_140:
[----:B-1----:R-:W-:Y:S01]  /*4370*/  @!P4 IADD3 R3, P0, PT, R32, 0x580, RZ ;  /* 0x000005802003c810 */ /* 0x002fe20007f1e0ff */
[----:B------:R-:W-:Y:S01]  /*4380*/  VOTEU.ALL UP1, P4 ;  /* 0x0000000000ff7886 */ /* 0x000fe20002020000 */
[----:B------:R-:W-:Y:S01]  /*4390*/  UMOV UR20, 0x0 ;  /* 0x0000000000147882 */ /* 0x000fe20000000000 */
[----:B------:R-:W-:Y:S01]  /*43a0*/  UMOV UR21, 0x10000000 ;  /* 0x1000000000157882 */ /* 0x000fe20000000000 */
[----:B------:R-:W-:Y:S01]  /*43b0*/  @!P4 R2UR UR9, R3 ;  /* 0x000000000309c2ca */ /* 0x000fe200000e0000 */
[----:B------:R-:W-:Y:S01]  /*43c0*/  @!P4 IMAD.X R0, RZ, RZ, R33, P0 ;  /* 0x000000ffff00c224 */ /* 0x000fe200000e0621 */
[----:B------:R-:W-:Y:S01]  /*43d0*/  @!UP1 UIADD3 UR10, UPT, UPT, UR18, 0x40, URZ ;  /* 0x00000040120a9890 */ /* 0x000fe2000fffe0ff */
[----:B------:R-:W-:Y:S01]  /*43e0*/  ISETP.NE.AND P0, PT, R30, 0x2, PT ;  /* 0x000000021e00780c */ /* 0x000fe20003f05270 */
[----:B------:R-:W-:Y:S01]  /*43f0*/  UMOV UR11, UR19 ;  /* 0x00000013000b7c82 */ /* 0x000fe20008000000 */
[----:B------:R-:W-:Y:S01]  /*4400*/  UMOV UR12, UR36 ;  /* 0x00000024000c7c82 */ /* 0x000fe20008000000 */
[----:B------:R-:W-:Y:S01]  /*4410*/  @!P4 R2UR UR8, R0 ;  /* 0x000000000008c2ca */ /* 0x000fe200000e0000 */
[----:B------:R-:W-:Y:S01]  /*4420*/  IMAD.IADD R20, R8, 0x1, R150 ;  /* 0x0000000108147824 */ /* 0x000fe200078e0296 */
[----:B------:R-:W-:Y:S01]  /*4430*/  @P3 R2UR UR36, R28 ;  /* 0x000000001c2432ca */ /* 0x000fe200000e0000 */
[----:B------:R-:W-:Y:S01]  /*4440*/  IMAD.IADD R21, R13, 0x1, R152 ;  /* 0x000000010d157824 */ /* 0x000fe200078e0298 */
[----:B------:R-:W-:Y:S02]  /*4450*/  SEL R0, RZ, 0x1, P0 ;  /* 0x00000001ff007807 */ /* 0x000fe40000000000 */
[----:B------:R-:W-:Y:S01]  /*4460*/  LOP3.LUT R31, R31, 0x1, RZ, 0x3c, !PT ;  /* 0x000000011f1f7812 */ /* 0x000fe200078e3cff */
[----:B------:R-:W-:Y:S01]  /*4470*/  IMAD.U32 R10, RZ, RZ, UR9 ;  /* 0x00000009ff0a7e24 */ /* 0x000fe2000f8e00ff */
[----:B------:R-:W-:Y:S01]  /*4480*/  @!UP1 UIADD3 UR9, UPT, UPT, UR7, 0x58, URZ ;  /* 0x0000005807099890 */ /* 0x000fe2000fffe0ff */
[----:B------:R-:W-:Y:S02]  /*4490*/  LOP3.LUT R29, R29, R0, RZ, 0x3c, !PT ;  /* 0x000000001d1d7212 */ /* 0x000fe400078e3cff */
[----:B------:R-:W-:Y:S02]  /*44a0*/  SEL R30, R30, RZ, P0 ;  /* 0x000000ff1e1e7207 */ /* 0x000fe40000000000 */
[----:B------:R-:W-:Y:S01]  /*44b0*/  IMAD.U32 R11, RZ, RZ, UR8 ;  /* 0x00000008ff0b7e24 */ /* 0x000fe2000f8e00ff */
[----:B------:R-:W-:Y:S01]  /*44c0*/  @!P4 R2UR UR14, R10 ;  /* 0x000000000a0ec2ca */ /* 0x000fe200000e0000 */
[----:B------:R-:W-:Y:S01]  /*44d0*/  @!UP1 UIADD3 UR8, UPT, UPT, UR7, 0x2200, URZ ;  /* 0x0000220007089890 */ /* 0x000fe2000fffe0ff */
[----:B------:R-:W-:Y:S02]  /*44e0*/  VOTEU.ALL UP1, P4 ;  /* 0x0000000000ff7886 */ /* 0x000fe40002020000 */
[----:B------:R-:W-:Y:S11]  /*44f0*/  @!P4 R2UR UR15, R11 ;  /* 0x000000000b0fc2ca */ /* 0x000ff600000e0000 */
[----:B------:R-:W-:Y:S02]  /*4500*/  @!UPT UIADD3 URZ, UPT, UPT, URZ, URZ, URZ ;  /* 0x000000fffffff290 */ /* 0x000fe4000fffe0ff */
[----:B------:R2:W-:Y:S01]  /*4510*/  @!UP1 UTMALDG.3D [UR8], [UR14], desc[UR20] ;  /* 0x000014080e0095b4 */ /* 0x0005e20008011000 */
[----:B------:R2:W-:Y:S01]  /*4520*/  @!P4 SYNCS.ARRIVE.TRANS64.RED.A0TR RZ, [UR7+0x58], R23 ;  /* 0x00005817ffffc9a7 */ /* 0x0005e20008300407 */
[----:B------:R-:W-:Y:S01]  /*4530*/  UPLOP3.LUT UP1, UPT, UPT, UPT, UPT, 0x80, 0x8 ;  /* 0x000000000008789c */ /* 0x000fe20003f2f070 */
[----:B------:R-:W-:Y:S01]  /*4540*/  SYNCS.ARRIVE.TRANS64.RED.A1T0 RZ, [UR13], RZ ;  /* 0x000000ffffff79a7 */ /* 0x000fe2000810040d */
[----:B------:R-:W-:Y:S09]  /*4550*/  @P3 BRA `(.L_x_77) ;  /* 0xfffffff400503947 */ /* 0x000ff2000383ffff */
[----:B------:R-:W-:-:S04]  /*4560*/  SHF.L.U32 R3, R31, 0x1f, RZ ;  /* 0x0000001f1f037819 */ /* 0x000fc800000006ff */
[----:B------:R-:W1:Y:S02]  /*4570*/  SYNCS.PHASECHK.TRANS64.TRYWAIT P0, [UR7+0x60], R3 ;  /* 0x00006003ff0075a7 */ /* 0x000e640008001107 */
[----:B-1----:R-:W-:Y:S05]  /*4580*/  @!P0 BRA `(.L_x_78) ;  /* 0x00000044005c8947 */ /* 0x002fea0003800000 */
.L_x_142:
[----:B-1----:R-:W-:-:S07]  /*4590*/  MOV R0, UR7 ;  /* 0x0000000700007c02 */ /* 0x002fce0008000f00 */
.L_x_79:
[----:B-1----:R-:W-:-:S04]  /*45a0*/  SHF.L.U32 R3, R31, 0x1f, RZ ;  /* 0x0000001f1f037819 */ /* 0x002fc800000006ff */
[----:B------:R1:W3:Y:S03]  /*45b0*/  SYNCS.PHASECHK.TRANS64.TRYWAIT P0, [R0+URZ+0x68], R3 ;  /* 0x00006803000075a7 */ /* 0x0002e600080011ff */
[----:B---3--:R-:W-:Y:S05]  /*45c0*/  @!P0 NANOSLEEP.SYNCS 0x989680 ;  /* 0x009896800000895d */ /* 0x008fea0003900000 */
[----:B------:R-:W3:Y:S02]  /*45d0*/  @!P0 SYNCS.PHASECHK.TRANS64 P0, [R0+URZ+0x68], R3 ;  /* 0x00006803000085a7 */ /* 0x000ee400080010ff */
[----:B--23--:R-:W-:Y:S05]  /*45e0*/  @P0 EXIT ;  /* 0x000000000000094d */ /* 0x00cfea0003800000 */
[----:B------:R-:W-:Y:S05]  /*45f0*/  BRA `(.L_x_79) ;  /* 0xfffffffc00e87947 */ /* 0x000fea000383ffff */
.L_x_68:
[----:B------:R-:W-:-:S06]  /*4600*/  UISETP.GE.AND UP1, UPT, UR8, 0x4, UPT ;  /* 0x000000040800788c */ /* 0x000fcc000bf26270 */
[----:B------:R-:W-:-:S13]  /*4610*/  PLOP3.LUT P0, PT, PT, PT, UP1, 0x80, 0x8 ;  /* 0x000000000008781c */ /* 0x000fda0003f0f018 */
[----:B------:R-:W-:Y:S05]  /*4620*/  @!P0 EXIT ;  /* 0x000000000000894d */ /* 0x000fea0003800000 */
[----:B------:R-:W-:Y:S01]  /*4630*/  BAR.SYNC.DEFER_BLOCKING 0x6, 0xa0 ;  /* 0x0182800000007b1d */ /* 0x000fe20000010000 */
[C---:B------:R-:W-:Y:S01]  /*4640*/  IMAD.U32 R79, R167.reuse, 0x10000, RZ ;  /* 0x00010000a74f7824 */ /* 0x040fe200078e00ff */
[C---:B------:R-:W-:Y:S01]  /*4650*/  R2P PR, R167.reuse, 0x6 ;  /* 0x00000006a7007804 */ /* 0x040fe20000000000 */
[----:B------:R-:W-:Y:S01]  /*4660*/  IMAD.SHL.U32 R2, R167, 0x40, RZ ;  /* 0x00000040a7027824 */ /* 0x000fe200078e00ff */
[----:B------:R-:W-:Y:S01]  /*4670*/  CS2R R160, SRZ ;  /* 0x0000000000a07805 */ /* 0x000fe2000001ff00 */
[----:B------:R-:W-:Y:S01]  /*4680*/  IMAD.MOV.U32 R164, RZ, RZ, 0x20 ;  /* 0x00000020ffa47424 */ /* 0x000fe200078e00ff */
[----:B------:R-:W-:Y:S02]  /*4690*/  UMOV UR49, 0x400 ;  /* 0x0000040000317882 */ /* 0x000fe40000000000 */
[----:B------:R-:W1:Y:S01]  /*46a0*/  LDC R157, c[0x0][0x370] ;  /* 0x0000dc00ff9d7b82 */ /* 0x000e620000000800 */
[----:B------:R-:W-:Y:S01]  /*46b0*/  ULEA UR49, UR37, UR49, 0x18 ;  /* 0x0000003125317291 */ /* 0x000fe2000f8ec0ff */
[----:B------:R-:W-:Y:S01]  /*46c0*/  LOP3.LUT R79, R79, 0x600000, RZ, 0xc0, !PT ;  /* 0x006000004f4f7812 */ /* 0x000fe200078ec0ff */
[----:B------:R-:W-:Y:S01]  /*46d0*/  IMAD.SHL.U32 R153, R167, 0x8, RZ ;  /* 0x00000008a7997824 */ /* 0x000fe200078e00ff */
[----:B------:R-:W-:Y:S01]  /*46e0*/  LOP3.LUT R4, R2, 0x180, RZ, 0xc0, !PT ;  /* 0x0000018002047812 */ /* 0x000fe200078ec0ff */
[----:B------:R-:W-:Y:S01]  /*46f0*/  IMAD.MOV.U32 R165, RZ, RZ, 0x10 ;  /* 0x00000010ffa57424 */ /* 0x000fe200078e00ff */
[----:B------:R-:W-:Y:S01]  /*4700*/  SEL R164, R164, 0xffffffe0, !P2 ;  /* 0xffffffe0a4a47807 */ /* 0x000fe20005000000 */
[----:B------:R-:W-:Y:S01]  /*4710*/  UIADD3 UR4, UPT, UPT, UR49, 0x4200, URZ ;  /* 0x0000420031047890 */ /* 0x000fe2000fffe0ff */
[----:B------:R-:W2:Y:S01]  /*4720*/  LDC R74, c[0x0][0xb0c] ;  /* 0x0002c300ff4a7b82 */ /* 0x000ea20000000800 */
[----:B------:R-:W-:Y:S01]  /*4730*/  LOP3.LUT R153, R4, 0x30, R153, 0xf8, !PT ;  /* 0x0000003004997812 */ /* 0x000fe200078ef899 */
[----:B------:R-:W-:Y:S01]  /*4740*/  IMAD.MOV.U32 R76, RZ, RZ, RZ ;  /* 0x000000ffff4c7224 */ /* 0x000fe200078e00ff */
[----:B------:R-:W-:Y:S01]  /*4750*/  SEL R165, R165, 0xfffffff0, !P1 ;  /* 0xfffffff0a5a57807 */ /* 0x000fe20004800000 */
[----:B------:R-:W-:Y:S01]  /*4760*/  IMAD.MOV.U32 R162, RZ, RZ, RZ ;  /* 0x000000ffffa27224 */ /* 0x000fe200078e00ff */
[----:B------:R-:W-:Y:S01]  /*4770*/  LOP3.LUT R153, R153, 0x1e40, R2, 0xf8, !PT ;  /* 0x00001e4099997812 */ /* 0x000fe200078ef802 */
[----:B------:R-:W-:Y:S01]  /*4780*/  IMAD.MOV.U32 R169, RZ, RZ, RZ ;  /* 0x000000ffffa97224 */ /* 0x000fe200078e00ff */
[----:B------:R-:W-:Y:S01]  /*4790*/  LOP3.LUT R167, R167, 0x60, RZ, 0xc0, !PT ;  /* 0x00000060a7a77812 */ /* 0x000fe200078ec0ff */
[----:B------:R-:W4:Y:S01]  /*47a0*/  LDC R155, c[0x0][0xb20] ;  /* 0x0002c800ff9b7b82 */ /* 0x000f220000000800 */
[----:B------:R-:W3:Y:S01]  /*47b0*/  LDS R0, [UR49+0x130] ;  /* 0x00013031ff007984 */ /* 0x000ee20008000800 */
[----:B------:R-:W-:Y:S01]  /*47c0*/  IMAD.MOV.U32 R159, RZ, RZ, RZ ;  /* 0x000000ffff9f7224 */ /* 0x000fe200078e00ff */
[----:B------:R-:W1:Y:S01]  /*47d0*/  LDCU.64 UR52, c[0x0][0x348] ;  /* 0x00006900ff3477ac */ /* 0x000e620008000a00 */
[----:B------:R-:W-:Y:S01]  /*47e0*/  IMAD.U32 R166, RZ, RZ, UR4 ;  /* 0x00000004ffa67e24 */ /* 0x000fe2000f8e00ff */
[----:B------:R-:W1:Y:S03]  /*47f0*/  LDCU.64 UR38, c[0x0][0x888] ;  /* 0x00011100ff2677ac */ /* 0x000e660008000a00 */
[----:B------:R-:W1:Y:S01]  /*4800*/  LDC R73, c[0x0][0xb30] ;  /* 0x0002cc00ff497b82 */ /* 0x000e620000000800 */
[----:B------:R-:W1:Y:S01]  /*4810*/  LDCU.64 UR44, c[0x0][0x890] ;  /* 0x00011200ff2c77ac */ /* 0x000e620008000a00 */
[----:B------:R-:W-:-:S06]  /*4820*/  UIADD3 UR48, UPT, UPT, UR49, 0x200, URZ ;  /* 0x0000020031307890 */ /* 0x000fcc000fffe0ff */
[----:B------:R-:W1:Y:S08]  /*4830*/  LDC.64 R148, c[0x0][0xb10] ;  /* 0x0002c400ff947b82 */ /* 0x000e700000000a00 */
[----:B------:R-:W1:Y:S08]  /*4840*/  LDC.64 R70, c[0x0][0xb18] ;  /* 0x0002c600ff467b82 */ /* 0x000e700000000a00 */
[----:B------:R-:W1:Y:S08]  /*4850*/  LDC.64 R68, c[0x0][0xb28] ;  /* 0x0002ca00ff447b82 */ /* 0x000e700000000a00 */
[----:B------:R-:W1:Y:S01]  /*4860*/  LDC.64 R146, c[0x0][0x8b0] ;  /* 0x00022c00ff927b82 */ /* 0x000e620000000a00 */
[----:B---3--:R-:W-:Y:S01]  /*4870*/  IMAD.IADD R79, R0, 0x1, R79 ;  /* 0x00000001004f7824 */ /* 0x008fe200078e024f */
[----:B------:R-:W-:-:S04]  /*4880*/  SHF.R.S32.HI R0, RZ, 0x4, R164 ;  /* 0x00000004ff007819 */ /* 0x000fc800000114a4 */
[----:B------:R-:W-:Y:S02]  /*4890*/  LEA.HI.SX32 R163, R165, R0, 0x1c ;  /* 0x00000000a5a37211 */ /* 0x000fe400078fe2ff */
[----:B------:R-:W3:Y:S08]  /*48a0*/  LDC.64 R144, c[0x0][0x8a8] ;  /* 0x00022a00ff907b82 */ /* 0x000ef00000000a00 */
[----:B--2-4-:R-:W1:Y:S02]  /*48b0*/  LDC R156, c[0x0][0x374] ;  /* 0x0000dd00ff9c7b82 */ /* 0x014e640000000800 */
.L_x_105:
[----:B------:R-:W-:Y:S02]  /*48c0*/  LEA R0, R169, UR49, 0x3 ;  /* 0x00000031a9007c11 */ /* 0x000fe4000f8e18ff */
[----:B------:R-:W-:Y:S02]  /*48d0*/  SHF.L.U32 R3, R161, 0x1f, RZ ;  /* 0x0000001fa1037819 */ /* 0x000fe400000006ff */
[----:B-1----:R-:W-:Y:S02]  /*48e0*/  LEA R16, R169, UR49, 0x4 ;  /* 0x00000031a9107c11 */ /* 0x002fe4000f8e20ff */
[----:B------:R-:W2:Y:S02]  /*48f0*/  SYNCS.PHASECHK.TRANS64.TRYWAIT P0, [R0+URZ+0x80], R3 ;  /* 0x00008003000075a7 */ /* 0x000ea400080011ff */
[----:B--2---:R-:W-:Y:S05]  /*4900*/  @!P0 BRA `(.L_x_80) ;  /* 0x0000004000948947 */ /* 0x004fea0003800000 */
.L_x_143:
[----:B------:R-:W4:Y:S01]  /*4910*/  LDC.64 R12, c[0x0][0xb10] ;  /* 0x0002c400ff0c7b82 */ /* 0x000f220000000a00 */
[----:B------:R-:W3:Y:S01]  /*4920*/  LDS.128 R16, [R16+0x110] ;  /* 0x0001100010107984 */ /* 0x000ee20000000c00 */
[----:B-1----:R-:W-:Y:S01]  /*4930*/  ISETP.NE.AND P1, PT, R73, 0x1, PT ;  /* 0x000000014900780c */ /* 0x002fe20003f25270 */
[----:B--2---:R-:W-:Y:S01]  /*4940*/  VIADD R0, R0, 0x90 ;  /* 0x0000009000007836 */ /* 0x004fe20000000000 */
[----:B------:R-:W-:Y:S04]  /*4950*/  ISETP.GE.AND P0, PT, R72, 0x1, PT ;  /* 0x000000014800780c */ /* 0x000fe80003f06270 */
[----:B------:R-:W1:Y:S01]  /*4960*/  LDC.64 R10, c[0x0][0xb18] ;  /* 0x0002c600ff0a7b82 */ /* 0x000e620000000a00 */
[----:B------:R-:W-:Y:S01]  /*4970*/  PRMT R0, RZ, 0x654, R0 ;  /* 0x00000654ff007816 */ /* 0x000fe20000000000 */
[----:B------:R-:W-:Y:S01]  /*4980*/  @!PT LDS RZ, [RZ] ;  /* 0x00000000fffff984 */ /* 0x000fe20000000800 */
[----:B------:R-:W-:Y:S01]  /*4990*/  @!PT LDS RZ, [RZ] ;  /* 0x00000000fffff984 */ /* 0x000fe20000000800 */
[----:B------:R-:W-:Y:S01]  /*49a0*/  @!PT LDS RZ, [RZ] ;  /* 0x00000000fffff984 */ /* 0x000fe20000000800 */
[----:B------:R-:W-:Y:S01]  /*49b0*/  @!PT LDS RZ, [RZ] ;  /* 0x00000000fffff984 */ /* 0x000fe20000000800 */
[----:B------:R2:W-:Y:S06]  /*49c0*/  MEMBAR.ALL.CTA ;  /* 0x0000000000007992 */ /* 0x0005ec0000008000 */
[----:B--2---:R-:W2:Y:S01]  /*49d0*/  FENCE.VIEW.ASYNC.S ;  /* 0x00000000000073c6 */ /* 0x004ea20000000000 */
[----:B------:R-:W1:Y:S08]  /*49e0*/  @!P1 LDC R14, c[0x0][0xb20] ;  /* 0x0002c800ff0e9b82 */ /* 0x000e700000000800 */
[----:B------:R-:W1:Y:S01]  /*49f0*/  @!P1 LDC R9, c[0x0][0xb0c] ;  /* 0x0002c300ff099b82 */ /* 0x000e620000000800 */
[----:B--2---:R2:W-:Y:S01]  /*4a00*/  SYNCS.ARRIVE.TRANS64.RED.A1T0 RZ, [R0+URZ], RZ ;  /* 0x000000ff00ff79a7 */ /* 0x0045e200081004ff */
[----:B---3--:R-:W-:Y:S04]  /*4a10*/  LOP3.LUT P4, RZ, R18, 0x1, RZ, 0xc0, !PT ;  /* 0x0000000112ff7812 */ /* 0x008fe8000788c0ff */
[----:B------:R-:W-:Y:S09]  /*4a20*/  P2R R168, PR, RZ, 0x10 ;  /* 0x00000010ffa87803 */ /* 0x000ff20000000000 */
[----:B------:R-:W-:Y:S02]  /*4a30*/  @P4 MOV R77, R16 ;  /* 0x00000010004d4202 */ /* 0x000fe40000000f00 */
[----:B------:R-:W-:Y:S01]  /*4a40*/  @P4 LOP3.LUT R75, R17, 0xffff, RZ, 0xc0, !PT ;  /* 0x0000ffff114b4812 */ /* 0x000fe200078ec0ff */
[----:B--2-4-:R-:W-:Y:S06]  /*4a50*/  @!P0 BRA `(.L_x_81) ;  /* 0x0000000000a48947 */ /* 0x014fec0003800000 */
[----:B------:R-:W-:Y:S01]  /*4a60*/  IMAD.HI.U32 R24, R156, R71, RZ ;  /* 0x000000479c187227 */ /* 0x000fe200078e00ff */
[----:B------:R-:W-:Y:S02]  /*4a70*/  ISETP.NE.AND P0, PT, R70, 0x1, PT ;  /* 0x000000014600780c */ /* 0x000fe40003f05270 */
[----:B------:R-:W-:Y:S01]  /*4a80*/  ISETP.NE.AND P2, PT, R72, 0x1, PT ;  /* 0x000000014800780c */ /* 0x000fe20003f45270 */
[-C--:B------:R-:W-:Y:S01]  /*4a90*/  IMAD.HI.U32 R22, R157, R148.reuse, RZ ;  /* 0x000000949d167227 */ /* 0x080fe200078e00ff */
[----:B------:R-:W-:Y:S02]  /*4aa0*/  SHF.R.U32.HI R23, RZ, R155, R24 ;  /* 0x0000009bff177219 */ /* 0x000fe40000011618 */
[----:B------:R-:W-:Y:S01]  /*4ab0*/  ISETP.NE.AND P3, PT, R74, 0x1, PT ;  /* 0x000000014a00780c */ /* 0x000fe20003f65270 */
[----:B------:R-:W-:Y:S01]  /*4ac0*/  IMAD.HI.U32 R28, R75, R71, RZ ;  /* 0x000000474b1c7227 */ /* 0x000fe200078e00ff */
[----:B------:R-:W-:Y:S02]  /*4ad0*/  SHF.R.U32.HI R22, RZ, R149, R22 ;  /* 0x00000095ff167219 */ /* 0x000fe40000011616 */
[----:B------:R-:W-:Y:S01]  /*4ae0*/  SEL R3, R156, R23, !P0 ;  /* 0x000000179c037207 */ /* 0x000fe20004000000 */
[----:B------:R-:W-:Y:S01]  /*4af0*/  IMAD.HI.U32 R26, R77, R148, RZ ;  /* 0x000000944d1a7227 */ /* 0x000fe200078e00ff */
[----:B------:R-:W-:Y:S03]  /*4b00*/  SEL R7, R157, R22, !P3 ;  /* 0x000000169d077207 */ /* 0x000fe60005800000 */
[-C--:B------:R-:W-:Y:S01]  /*4b10*/  IMAD.HI.U32 R22, R3, R68.reuse, RZ ;  /* 0x0000004403167227 */ /* 0x080fe200078e00ff */
[----:B------:R-:W-:Y:S03]  /*4b20*/  SHF.R.U32.HI R26, RZ, R149, R26 ;  /* 0x00000095ff1a7219 */ /* 0x000fe6000001161a */
[----:B------:R-:W-:Y:S01]  /*4b30*/  IMAD.HI.U32 R24, R7, R68, RZ ;  /* 0x0000004407187227 */ /* 0x000fe200078e00ff */
[----:B------:R-:W-:Y:S02]  /*4b40*/  @P2 SHF.R.U32.HI R3, RZ, R69, R22 ;  /* 0x00000045ff032219 */ /* 0x000fe40000011616 */
[----:B------:R-:W-:Y:S02]  /*4b50*/  SHF.R.U32.HI R22, RZ, R155, R28 ;  /* 0x0000009bff167219 */ /* 0x000fe4000001161c */
[----:B------:R-:W-:Y:S01]  /*4b60*/  @P2 SHF.R.U32.HI R7, RZ, R69, R24 ;  /* 0x00000045ff072219 */ /* 0x000fe20000011618 */
[C---:B------:R-:W-:Y:S01]  /*4b70*/  IMAD R2, R72.reuse, R3, RZ ;  /* 0x0000000348027224 */ /* 0x040fe200078e02ff */
[----:B------:R-:W-:Y:S02]  /*4b80*/  SEL R5, R75, R22, !P0 ;  /* 0x000000164b057207 */ /* 0x000fe40004000000 */
[----:B------:R-:W-:Y:S01]  /*4b90*/  SEL R3, R77, R26, !P3 ;  /* 0x0000001a4d037207 */ /* 0x000fe20005800000 */
[----:B------:R-:W-:Y:S01]  /*4ba0*/  IMAD R4, R72, R7, RZ ;  /* 0x0000000748047224 */ /* 0x000fe200078e02ff */
[C---:B------:R-:W-:Y:S01]  /*4bb0*/  ISETP.GE.AND P0, PT, R5.reuse, R2, PT ;  /* 0x000000020500720c */ /* 0x040fe20003f06270 */
[----:B------:R-:W-:Y:S03]  /*4bc0*/  IMAD.HI.U32 R6, R5, R68, RZ ;  /* 0x0000004405067227 */ /* 0x000fe600078e00ff */
[----:B------:R-:W-:Y:S01]  /*4bd0*/  ISETP.GE.OR P0, PT, R3, R4, P0 ;  /* 0x000000040300720c */ /* 0x000fe20000706670 */
[----:B------:R-:W-:Y:S01]  /*4be0*/  IMAD.MOV R4, RZ, RZ, -R3 ;  /* 0x000000ffff047224 */ /* 0x000fe200078e0a03 */
[-C--:B------:R-:W-:Y:S03]  /*4bf0*/  SHF.R.U32.HI R6, RZ, R69.reuse, R6 ;  /* 0x00000045ff067219 */ /* 0x080fe60000011606 */
[----:B------:R-:W-:Y:S01]  /*4c00*/  IMAD R77, R74, R4, R77 ;  /* 0x000000044a4d7224 */ /* 0x000fe200078e024d */
[----:B------:R-:W-:Y:S05]  /*4c10*/  SEL R15, R5, R6, !P2 ;  /* 0x00000006050f7207 */ /* 0x000fea0005000000 */
[----:B------:R-:W-:Y:S02]  /*4c20*/  IMAD.MOV R6, RZ, RZ, -R15 ;  /* 0x000000ffff067224 */ /* 0x000fe400078e0a0f */
[C---:B------:R-:W-:Y:S04]  /*4c30*/  @!P0 IMAD.HI.U32 R2, R3.reuse, R68, RZ ;  /* 0x0000004403028227 */ /* 0x040fe800078e00ff */
[----:B------:R-:W-:Y:S01]  /*4c40*/  IMAD R6, R72, R6, R5 ;  /* 0x0000000648067224 */ /* 0x000fe200078e0205 */
[----:B------:R-:W-:Y:S04]  /*4c50*/  @!P0 SHF.R.U32.HI R2, RZ, R69, R2 ;  /* 0x00000045ff028219 */ /* 0x000fe80000011602 */
[----:B------:R-:W-:Y:S02]  /*4c60*/  @!P0 SEL R0, R3, R2, !P2 ;  /* 0x0000000203008207 */ /* 0x000fe40005000000 */
[----:B------:R-:W-:Y:S02]  /*4c70*/  IADD3 R2, PT, PT, -R5, RZ, RZ ;  /* 0x000000ff05027210 */ /* 0x000fe40007ffe1ff */
[----:B------:R-:W-:Y:S01]  /*4c80*/  @!P0 IADD3 R8, PT, PT, R15, -R0, RZ ;  /* 0x800000000f088210 */ /* 0x000fe20007ffe0ff */
[----:B------:R-:W-:Y:S02]  /*4c90*/  @!P0 IMAD R0, R7, R6, R0 ;  /* 0x0000000607008224 */ /* 0x000fe400078e0200 */
[----:B------:R-:W-:Y:S02]  /*4ca0*/  IMAD R75, R70, R2, R75 ;  /* 0x00000002464b7224 */ /* 0x000fe400078e024b */
[----:B------:R-:W-:Y:S02]  /*4cb0*/  @!P0 IMAD R5, R8, R72, R3 ;  /* 0x0000004808058224 */ /* 0x000fe400078e0203 */
[----:B------:R-:W-:Y:S04]  /*4cc0*/  @!P0 IMAD.MOV.U32 R3, RZ, RZ, R0 ;  /* 0x000000ffff038224 */ /* 0x000fe800078e0000 */
[----:B------:R-:W-:Y:S02]  /*4cd0*/  IMAD R77, R3, R74, R77 ;  /* 0x0000004a034d7224 */ /* 0x000fe400078e024d */
[----:B------:R-:W-:Y:S07]  /*4ce0*/  IMAD R75, R5, R70, R75 ;  /* 0x00000046054b7224 */ /* 0x000fee00078e024b */
.L_x_81:
[----:B-1----:R-:W-:Y:S01]  /*4cf0*/  @!P1 ISETP.NE.AND P0, PT, R10, 0x1, PT ;  /* 0x000000010a00980c */ /* 0x002fe20003f05270 */
[----:B------:R-:W-:Y:S01]  /*4d00*/  @!P1 IMAD.HI.U32 R0, R77, R12, RZ ;  /* 0x0000000c4d009227 */ /* 0x000fe200078e00ff */
[----:B------:R-:W-:Y:S01]  /*4d10*/  @!P1 ISETP.NE.AND P2, PT, R9, 0x1, PT ;  /* 0x000000010900980c */ /* 0x000fe20003f45270 */
[----:B------:R-:W-:Y:S01]  /*4d20*/  ULOP3.LUT UP0, URZ, UR48, 0x1b0, URZ, 0xc0, !UPT ;  /* 0x000001b030ff7892 */ /* 0x000fe2000f80c0ff */
[----:B------:R-:W-:Y:S01]  /*4d30*/  R2UR UR42, R21 ;  /* 0x00000000152a72ca */ /* 0x000fe200000e0000 */
[----:B------:R-:W-:Y:S01]  /*4d40*/  @!P1 IMAD.HI.U32 R3, R75, R11, RZ ;  /* 0x0000000b4b039227 */ /* 0x000fe200078e00ff */
[----:B------:R-:W-:Y:S02]  /*4d50*/  @!P1 SHF.R.U32.HI R0, RZ, R13, R0 ;  /* 0x0000000dff009219 */ /* 0x000fe40000011600 */
[----:B------:R-:W-:Y:S01]  /*4d60*/  R2UR UR41, R20 ;  /* 0x00000000142972ca */ /* 0x000fe200000e0000 */
[----:B------:R-:W-:Y:S01]  /*4d70*/  VIADD R169, R169, 0x1 ;  /* 0x00000001a9a97836 */ /* 0x000fe20000000000 */
[----:B------:R-:W-:Y:S02]  /*4d80*/  @!P1 SHF.R.U32.HI R2, RZ, R14, R3 ;  /* 0x0000000eff029219 */ /* 0x000fe40000011603 */
[----:B------:R-:W-:Y:S02]  /*4d90*/  @!P1 SEL R3, R77, R0, !P2 ;  /* 0x000000004d039207 */ /* 0x000fe40005000000 */
[----:B------:R-:W-:Y:S02]  /*4da0*/  @!P1 SEL R2, R75, R2, !P0 ;  /* 0x000000024b029207 */ /* 0x000fe40004000000 */
[----:B------:R-:W-:Y:S01]  /*4db0*/  @P4 SHF.R.U32.HI R158, RZ, 0x10, R17 ;  /* 0x00000010ff9e4819 */ /* 0x000fe20000011611 */
[----:B------:R-:W-:Y:S02]  /*4dc0*/  USHF.L.U32 UR42, UR42, 0x7, URZ ;  /* 0x000000072a2a7899 */ /* 0x000fe400080006ff */
[----:B------:R-:W-:Y:S02]  /*4dd0*/  @!P1 IMAD.IADD R0, R2, 0x1, -R3 ;  /* 0x0000000102009824 */ /* 0x000fe400078e0a03 */
[----:B------:R-:W-:Y:S01]  /*4de0*/  @!P1 IMAD.IADD R2, R3, 0x1, -R2 ;  /* 0x0000000103029824 */ /* 0x000fe200078e0a02 */
[----:B------:R-:W-:Y:S01]  /*4df0*/  USHF.L.U32 UR41, UR41, 0x7, URZ ;  /* 0x0000000729297899 */ /* 0x000fe200080006ff */
[----:B------:R-:W-:Y:S02]  /*4e00*/  @!P1 IMAD R77, R0, R9, R77 ;  /* 0x00000009004d9224 */ /* 0x000fe400078e024d */
[----:B------:R-:W-:Y:S01]  /*4e10*/  @!P1 IMAD R75, R2, R10, R75 ;  /* 0x0000000a024b9224 */ /* 0x000fe200078e024b */
[----:B------:R-:W-:Y:S08]  /*4e20*/  BRA.U !UP0, `(.L_x_82) ;  /* 0x0000000108407547 */ /* 0x000ff0000b800000 */
[----:B------:R-:W1:Y:S01]  /*4e30*/  LDCU.64 UR8, c[0x4][0x80] ;  /* 0x01001000ff0877ac */ /* 0x000e620008000a00 */
[----:B------:R-:W-:Y:S01]  /*4e40*/  MOV R3, 0x0 ;  /* 0x0000000000037802 */ /* 0x000fe20000000f00 */
[----:B------:R-:W-:Y:S02]  /*4e50*/  HFMA2 R12, -RZ, RZ, 0, 5.9604644775390625e-08 ;  /* 0x00000001ff0c7431 */ /* 0x000fe400000001ff */
[----:B------:R-:W-:Y:S02]  /*4e60*/  IMAD.MOV.U32 R8, RZ, RZ, 0x70 ;  /* 0x00000070ff087424 */ /* 0x000fe400078e00ff */
[----:B------:R-:W-:Y:S01]  /*4e70*/  IMAD.MOV.U32 R13, RZ, RZ, RZ ;  /* 0x000000ffff0d7224 */ /* 0x000fe200078e00ff */
[----:B------:R-:W2:Y:S01]  /*4e80*/  LDCU.64 UR6, c[0x4][0x88] ;  /* 0x01001100ff0677ac */ /* 0x000ea20008000a00 */
[----:B------:R-:W3:Y:S01]  /*4e90*/  LDC.64 R2, c[0x4][R3] ;  /* 0x0100000003027b82 */ /* 0x000ee20000000a00 */
[----:B------:R-:W4:Y:S01]  /*4ea0*/  LDCU.64 UR4, c[0x4][0x8] ;  /* 0x01000100ff0477ac */ /* 0x000f220008000a00 */
[----:B-1----:R-:W-:Y:S01]  /*4eb0*/  MOV R5, UR9 ;  /* 0x0000000900057c02 */ /* 0x002fe20008000f00 */
[----:B------:R-:W-:Y:S01]  /*4ec0*/  IMAD.U32 R4, RZ, RZ, UR8 ;  /* 0x00000008ff047e24 */ /* 0x000fe2000f8e00ff */
[----:B--2---:R-:W-:Y:S01]  /*4ed0*/  MOV R7, UR7 ;  /* 0x0000000700077c02 */ /* 0x004fe20008000f00 */
[----:B------:R-:W-:Y:S01]  /*4ee0*/  IMAD.U32 R6, RZ, RZ, UR6 ;  /* 0x00000006ff067e24 */ /* 0x000fe2000f8e00ff */
[----:B----4-:R-:W-:Y:S01]  /*4ef0*/  MOV R11, UR5 ;  /* 0x00000005000b7c02 */ /* 0x010fe20008000f00 */
[----:B------:R-:W-:Y:S02]  /*4f00*/  IMAD.U32 R10, RZ, RZ, UR4 ;  /* 0x00000004ff0a7e24 */ /* 0x000fe4000f8e00ff */
[----:B------:R-:W-:Y:S07]  /*4f10*/  LEPC R20, `(.L_x_82) ;  /* 0x000000001014794e */ /* 0x000fee0000000000 */
[----:B---3-5:R-:W-:Y:S05]  /*4f20*/  CALL.ABS.NOINC R2 ;  /* 0x0000000002007343 */ /* 0x028fea0003c00000 */
.L_x_82:
[----:B------:R-:W-:Y:S01]  /*4f30*/  LOP3.LUT P0, RZ, R166, 0x1b0, RZ, 0xc0, !PT ;  /* 0x000001b0a6ff7812 */ /* 0x000fe2000780c0ff */
[----:B------:R-:W-:Y:S11]  /*4f40*/  BSSY.RECONVERGENT B6, `(.L_x_83) ;  /* 0x0000013000067945 */ /* 0x000ff60003800200 */
[----:B------:R-:W-:Y:S01]  /*4f50*/  @!UPT UIADD3 URZ, UPT, UPT, URZ, URZ, URZ ;  /* 0x000000fffffff290 */ /* 0x000fe2000fffe0ff */
[----:B------:R-:W-:Y:S05]  /*4f60*/  @!P0 BRA `(.L_x_84) ;  /* 0x0000000000408947 */ /* 0x000fea0003800000 */
        /* <DEDUP_REMOVED lines=16> */
.L_x_84:
[----:B------:R-:W-:Y:S05]  /*5070*/  BSYNC.RECONVERGENT B6 ;  /* 0x0000000000067941 */ /* 0x000fea0003800200 */
.L_x_83:
[----:B------:R-:W-:Y:S01]  /*5080*/  ISETP.NE.U32.AND P4, PT, R146, RZ, PT ;  /* 0x000000ff9200720c */ /* 0x000fe20003f85070 */
[----:B------:R-:W-:Y:S01]  /*5090*/  UISETP.NE.AND UP2, UPT, UR50, URZ, UPT ;  /* 0x000000ff3200728c */ /* 0x000fe2000bf45270 */
[----:B------:R-:W-:Y:S01]  /*50a0*/  ISETP.NE.U32.AND P2, PT, RZ, UR38, PT ;  /* 0x00000026ff007c0c */ /* 0x000fe2000bf45070 */
[----:B------:R-:W-:Y:S01]  /*50b0*/  UISETP.NE.U32.AND UP1, UPT, UR44, URZ, UPT ;  /* 0x000000ff2c00728c */ /* 0x000fe2000bf25070 */
[----:B------:R-:W-:Y:S01]  /*50c0*/  ISETP.NE.AND.EX P4, PT, R147, RZ, PT, P4 ;  /* 0x000000ff9300720c */ /* 0x000fe20003f85340 */
[----:B------:R-:W-:Y:S01]  /*50d0*/  UPLOP3.LUT UP0, UPT, UPT, UPT, UPT, 0x40, 0x4 ;  /* 0x000000000004789c */ /* 0x000fe20003f0e870 */
[----:B------:R-:W-:Y:S01]  /*50e0*/  ISETP.NE.AND.EX P2, PT, RZ, UR39, PT, P2 ;  /* 0x00000027ff007c0c */ /* 0x000fe2000bf45320 */
[----:B------:R-:W-:Y:S01]  /*50f0*/  UISETP.NE.AND.EX UP1, UPT, UR45, URZ, UPT, UP1 ;  /* 0x000000ff2d00728c */ /* 0x000fe2000bf25310 */
[----:B------:R-:W-:Y:S04]  /*5100*/  PLOP3.LUT P1, PT, PT, PT, UP2, 0x80, 0x8 ;  /* 0x000000000008781c */ /* 0x000fe80003f2f028 */
[----:B------:R-:W-:Y:S06]  /*5110*/  @UP2 UPLOP3.LUT UP0, UPT, UPT, UPT, UP1, 0x80, 0x8 ;  /* 0x000000000008289c */ /* 0x000fec0003f0f010 */
[----:B------:R-:W-:Y:S01]  /*5120*/  PLOP3.LUT P0, PT, PT, PT, UP0, 0x80, 0x8 ;  /* 0x000000000008781c */ /* 0x000fe20003f0f008 */
[----:B------:R-:W-:Y:S01]  /*5130*/  @!UPT UIADD3 URZ, UPT, UPT, URZ, URZ, URZ ;  /* 0x000000fffffff290 */ /* 0x000fe2000fffe0ff */
[----:B------:R-:W-:Y:S11]  /*5140*/  BRA.U !UP1, `(.L_x_85) ;  /* 0x0000000109387547 */ /* 0x000ff6000b800000 */
[----:B------:R-:W-:Y:S01]  /*5150*/  UISETP.NE.U32.AND UP0, UPT, UR38, URZ, UPT ;  /* 0x000000ff2600728c */ /* 0x000fe2000bf05070 */
[----:B------:R-:W-:Y:S02]  /*5160*/  HFMA2 R0, -RZ, RZ, 0, 5.9604644775390625e-08 ;  /* 0x00000001ff007431 */ /* 0x000fe400000001ff */
[----:B------:R-:W-:Y:S01]  /*5170*/  IMAD.MOV.U32 R151, RZ, RZ, 0x1 ;  /* 0x00000001ff977424 */ /* 0x000fe200078e00ff */
[----:B------:R-:W-:Y:S06]  /*5180*/  UISETP.NE.AND.EX UP0, UPT, UR39, URZ, UPT, UP0 ;  /* 0x000000ff2700728c */ /* 0x000fec000bf05300 */
[----:B------:R-:W-:Y:S05]  /*5190*/  PLOP3.LUT P3, PT, PT, PT, UP0, 0x80, 0x8 ;  /* 0x000000000008781c */ /* 0x000fea0003f6f008 */
[----:B------:R-:W1:Y:S01]  /*51a0*/  @UP0 LDCU.64 UR6, c[0x0][0x888] ;  /* 0x00011100ff0607ac */ /* 0x000e620008000a00 */
[----:B------:R-:W-:Y:S07]  /*51b0*/  @UP0 UIMAD UR4, UR36, UR44, URZ ;  /* 0x0000002c240402a4 */ /* 0x000fee000f8e02ff */
[----:B------:R-:W-:Y:S01]  /*51c0*/  @!P3 PRMT R151, R0, 0x7610, R151 ;  /* 0x000076100097b816 */ /* 0x000fe20000000097 */
[----:B-1----:R-:W-:Y:S03]  /*51d0*/  @UP0 UIMAD.WIDE UR6, UR4, 0x4, UR6 ;  /* 0x00000004040608a5 */ /* 0x002fe6000f8e0206 */
[----:B------:R-:W1:Y:S03]  /*51e0*/  @!UP0 LDCU UR4, c[0x0][0x880] ;  /* 0x00011000ff0487ac */ /* 0x000e660008000800 */
[----:B------:R-:W-:Y:S01]  /*51f0*/  IMAD.U32 R2, RZ, RZ, UR6 ;  /* 0x00000006ff027e24 */ /* 0x000fe2000f8e00ff */
[----:B------:R-:W-:Y:S05]  /*5200*/  MOV R3, UR7 ;  /* 0x0000000700037c02 */ /* 0x000fea0008000f00 */
[----:B-----5:R2:W5:Y:S02]  /*5210*/  @P3 LDG.E R82, desc[UR46][R2.64] ;  /* 0x0000002e02523981 */ /* 0x020564000c1e1900 */
[----:B-12---:R-:W-:Y:S02]  /*5220*/  @!P3 IMAD.U32 R82, RZ, RZ, UR4 ;  /* 0x00000004ff52be24 */ /* 0x006fe4000f8e00ff */
.L_x_85:
[----:B------:R-:W-:Y:S05]  /*5230*/  @!P4 BRA `(.L_x_86) ;  /* 0x000000000020c947 */ /* 0x000fea0003800000 */
[----:B------:R-:W-:Y:S04]  /*5240*/  ISETP.NE.U32.AND P3, PT, R144, RZ, PT ;  /* 0x000000ff9000720c */ /* 0x000fe80003f65070 */
[----:B------:R-:W-:Y:S11]  /*5250*/  ISETP.NE.AND.EX P3, PT, R145, RZ, PT, P3 ;  /* 0x000000ff9100720c */ /* 0x000ff60003f65330 */
[----:B------:R-:W-:Y:S02]  /*5260*/  @!UPT UIADD3 URZ, UPT, UPT, URZ, URZ, URZ ;  /* 0x000000fffffff290 */ /* 0x000fe4000fffe0ff */
[----:B------:R-:W1:Y:S01]  /*5270*/  @P3 LDC.64 R2, c[0x0][0x8a8] ;  /* 0x00022a00ff023b82 */ /* 0x000e620000000a00 */
[----:B------:R-:W-:Y:S04]  /*5280*/  @P3 IMAD R0, R146, UR36, RZ ;  /* 0x0000002492003c24 */ /* 0x000fe8000f8e02ff */
[----:B-1----:R-:W-:Y:S05]  /*5290*/  @P3 IMAD.WIDE R2, R0, 0x4, R2 ;  /* 0x0000000400023825 */ /* 0x002fea00078e0202 */
[----:B-----5:R1:W5:Y:S02]  /*52a0*/  @P3 LDG.E R78, desc[UR46][R2.64] ;  /* 0x0000002e024e3981 */ /* 0x020364000c1e1900 */
[----:B-1----:R-:W2:Y:S02]  /*52b0*/  @!P3 LDC R78, c[0x0][0x8a0] ;  /* 0x00022800ff4ebb82 */ /* 0x002ea40000000800 */
.L_x_86:
[----:B-----5:R-:W-:Y:S01]  /*52c0*/  ISETP.NE.AND P4, PT, R82, RZ, PT ;  /* 0x000000ff5200720c */ /* 0x020fe20003f85270 */
[----:B------:R-:W-:Y:S01]  /*52d0*/  BSSY B1, `(.L_x_87) ;  /* 0x0000048000017945 */ /* 0x000fe20003800000 */
[----:B------:R-:W-:Y:S01]  /*52e0*/  SEL R7, RZ, 0xffffffff, P2 ;  /* 0xffffffffff077807 */ /* 0x000fe20001000000 */
[----:B------:R-:W-:Y:S01]  /*52f0*/  IMAD.MOV.U32 R117, RZ, RZ, 0x1 ;  /* 0x00000001ff757424 */ /* 0x000fe200078e00ff */
[----:B------:R-:W-:Y:S01]  /*5300*/  LOP3.LUT P3, RZ, R151, 0xff, RZ, 0xc0, !PT ;  /* 0x000000ff97ff7812 */ /* 0x000fe2000786c0ff */
[----:B------:R-:W-:Y:S01]  /*5310*/  IMAD R80, R76, 0x80, R79 ;  /* 0x000000804c507824 */ /* 0x000fe200078e024f */
[----:B------:R-:W-:Y:S02]  /*5320*/  @P1 SEL R0, RZ, 0xffffffff, P4 ;  /* 0xffffffffff001807 */ /* 0x000fe40002000000 */
[----:B------:R-:W-:Y:S02]  /*5330*/  CS2R R98, SRZ ;  /* 0x0000000000627805 */ /* 0x000fe4000001ff00 */
[----:B------:R-:W-:Y:S02]  /*5340*/  LEA R3, R160, UR49, 0x3 ;  /* 0x00000031a0037c11 */ /* 0x000fe4000f8e18ff */
[----:B------:R-:W-:Y:S02]  /*5350*/  CS2R R96, SRZ ;  /* 0x0000000000607805 */ /* 0x000fe4000001ff00 */
[----:B------:R-:W-:Y:S02]  /*5360*/  @P0 SEL R0, R7, R0, !P3 ;  /* 0x0000000007000207 */ /* 0x000fe40005800000 */
[----:B------:R-:W-:Y:S02]  /*5370*/  CS2R R94, SRZ ;  /* 0x00000000005e7805 */ /* 0x000fe4000001ff00 */
[----:B------:R-:W-:Y:S02]  /*5380*/  LEA R116, R76, UR49, 0x3 ;  /* 0x000000314c747c11 */ /* 0x000fe4000f8e18ff */
[----:B------:R-:W-:Y:S02]  /*5390*/  CS2R R92, SRZ ;  /* 0x00000000005c7805 */ /* 0x000fe4000001ff00 */
[----:B------:R-:W-:Y:S02]  /*53a0*/  @P1 LOP3.LUT R0, R0, 0x1, RZ, 0xc0, !PT ;  /* 0x0000000100001812 */ /* 0x000fe400078ec0ff */
[----:B------:R-:W-:Y:S02]  /*53b0*/  CS2R R90, SRZ ;  /* 0x00000000005a7805 */ /* 0x000fe4000001ff00 */
[----:B------:R-:W-:Y:S02]  /*53c0*/  SHF.L.U32 R5, R162, 0x1f, RZ ;  /* 0x0000001fa2057819 */ /* 0x000fe400000006ff */
[----:B------:R-:W-:Y:S02]  /*53d0*/  CS2R R88, SRZ ;  /* 0x0000000000587805 */ /* 0x000fe4000001ff00 */
[----:B------:R-:W-:Y:S02]  /*53e0*/  ISETP.NE.U32.OR P6, PT, R0, 0x1, !P1 ;  /* 0x000000010000780c */ /* 0x000fe40004fc5470 */
[----:B------:R-:W-:Y:S02]  /*53f0*/  CS2R R102, SRZ ;  /* 0x0000000000667805 */ /* 0x000fe4000001ff00 */
[----:B------:R-:W-:Y:S02]  /*5400*/  PLOP3.LUT P2, PT, PT, PT, UP1, 0x80, 0x8 ;  /* 0x000000000008781c */ /* 0x000fe40003f4f018 */
[----:B------:R-:W-:Y:S02]  /*5410*/  CS2R R100, SRZ ;  /* 0x0000000000647805 */ /* 0x000fe4000001ff00 */
[----:B------:R-:W-:Y:S02]  /*5420*/  SEL R0, RZ, 0xffffffff, P4 ;  /* 0xffffffffff007807 */ /* 0x000fe40002000000 */
[----:B------:R-:W-:Y:S03]  /*5430*/  P2R R104, PR, RZ, 0x40 ;  /* 0x00000040ff687803 */ /* 0x000fe60000000000 */
[----:B------:R-:W-:Y:S04]  /*5440*/  @P6 SHF.L.U32 R2, R159, 0x1f, RZ ;  /* 0x0000001f9f026819 */ /* 0x000fe800000006ff */
[----:B------:R-:W-:Y:S01]  /*5450*/  @P2 SEL R0, R7, R0, !P3 ;  /* 0x0000000007002207 */ /* 0x000fe20005800000 */
[----:B------:R-:W1:Y:S03]  /*5460*/  @P6 SYNCS.PHASECHK.TRANS64.TRYWAIT P1, [R3+URZ+0x50], R2 ;  /* 0x00005002030065a7 */ /* 0x000e6600080211ff */
[----:B------:R-:W-:Y:S04]  /*5470*/  LOP3.LUT R0, R0, 0x1, RZ, 0xc0, !PT ;  /* 0x0000000100007812 */ /* 0x000fe800078ec0ff */
[----:B------:R-:W-:Y:S04]  /*5480*/  ISETP.NE.U32.AND P5, PT, R0, 0x1, PT ;  /* 0x000000010000780c */ /* 0x000fe80003fa5070 */
[----:B------:R-:W-:Y:S01]  /*5490*/  P2R R118, PR, RZ, 0x20 ;  /* 0x00000020ff767803 */ /* 0x000fe20000000000 */
[----:B------:R3:W4:Y:S01]  /*54a0*/  SYNCS.PHASECHK.TRANS64.TRYWAIT P0, [R116+URZ+0xa0], R5 ;  /* 0x0000a005740075a7 */ /* 0x00072200080011ff */
[----:B-1----:R-:W-:Y:S01]  /*54b0*/  @P6 SEL R117, RZ, 0x1, !P1 ;  /* 0x00000001ff756807 */ /* 0x002fe20004800000 */
[----:B---3--:R-:W-:Y:S06]  /*54c0*/  @!P6 BRA `(.L_x_88) ;  /* 0x0000000000a0e947 */ /* 0x008fec0003800000 */
[----:B------:R-:W-:Y:S01]  /*54d0*/  @P5 IMAD R7, R160, 0x2000, R153 ;  /* 0x00002000a0075824 */ /* 0x000fe200078e0299 */
[----:B------:R-:W-:Y:S01]  /*54e0*/  ISETP.NE.AND P1, PT, R117, RZ, PT ;  /* 0x000000ff7500720c */ /* 0x000fe20003f25270 */
[----:B------:R-:W-:Y:S01]  /*54f0*/  BSSY B0, `(.L_x_89) ;  /* 0x0000011000007945 */ /* 0x000fe20003800000 */
[----:B------:R-:W-:Y:S01]  /*5500*/  CS2R R102, SRZ ;  /* 0x0000000000667805 */ /* 0x000fe2000001ff00 */
[----:B------:R-:W-:Y:S01]  /*5510*/  @P5 VIADD R2, R7, UR49 ;  /* 0x0000003107025c36 */ /* 0x000fe20008000000 */
[----:B------:R-:W-:Y:S02]  /*5520*/  CS2R R100, SRZ ;  /* 0x0000000000647805 */ /* 0x000fe4000001ff00 */
[----:B------:R-:W-:Y:S02]  /*5530*/  CS2R R90, SRZ ;  /* 0x00000000005a7805 */ /* 0x000fe4000001ff00 */
[----:B------:R-:W-:Y:S01]  /*5540*/  CS2R R88, SRZ ;  /* 0x0000000000587805 */ /* 0x000fe2000001ff00 */
[--C-:B------:R-:W-:Y:S01]  /*5550*/  @P5 IMAD.IADD R6, R165, 0x1, R2.reuse ;  /* 0x00000001a5065824 */ /* 0x100fe200078e0202 */
[----:B------:R-:W-:Y:S01]  /*5560*/  CS2R R94, SRZ ;  /* 0x00000000005e7805 */ /* 0x000fe2000001ff00 */
[--C-:B------:R-:W-:Y:S01]  /*5570*/  @P5 IMAD.IADD R4, R164, 0x1, R2.reuse ;  /* 0x00000001a4045824 */ /* 0x100fe200078e0202 */
[----:B------:R-:W-:Y:S01]  /*5580*/  CS2R R92, SRZ ;  /* 0x00000000005c7805 */ /* 0x000fe2000001ff00 */
[----:B------:R-:W-:Y:S01]  /*5590*/  @P5 IMAD R2, R163, 0x10, R2 ;  /* 0x00000010a3025824 */ /* 0x000fe200078e0202 */
[----:B------:R-:W-:Y:S02]  /*55a0*/  CS2R R98, SRZ ;  /* 0x0000000000627805 */ /* 0x000fe4000001ff00 */
[----:B------:R-:W-:Y:S01]  /*55b0*/  CS2R R96, SRZ ;  /* 0x0000000000607805 */ /* 0x000fe2000001ff00 */
[----:B------:R-:W-:Y:S06]  /*55c0*/  @P1 BRA `(.L_x_90) ;  /* 0x00000000000c1947 */ /* 0x000fec0003800000 */
[----:B------:R-:W-:Y:S04]  /*55d0*/  SHF.L.U32 R0, R159, 0x1f, RZ ;  /* 0x0000001f9f007819 */ /* 0x000fe800000006ff */
[----:B------:R-:W1:Y:S02]  /*55e0*/  SYNCS.PHASECHK.TRANS64.TRYWAIT P1, [R3+URZ+0x50], R0 ;  /* 0x00005000030075a7 */ /* 0x000e6400080211ff */
[----:B-1----:R-:W-:Y:S05]  /*55f0*/  @!P1 BRA `(.L_x_91) ;  /* 0x00000034006c9947 */ /* 0x002fea0003800000 */
.L_x_90:
[----:B------:R-:W-:Y:S05]  /*5600*/  BSYNC B0 ;  /* 0x0000000000007941 */ /* 0x000fea0003800000 */
.L_x_89:
[----:B------:R-:W-:Y:S01]  /*5610*/  ISETP.NE.AND P1, PT, R118, RZ, PT ;  /* 0x000000ff7600720c */ /* 0x000fe20003f25270 */
[----:B-1----:R-:W-:Y:S02]  /*5620*/  VIADD R3, R3, 0x60 ;  /* 0x0000006003037836 */ /* 0x002fe40000000000 */
[----:B------:R-:W-:Y:S02]  /*5630*/  IMAD.U32 R0, RZ, RZ, UR37 ;  /* 0x00000025ff007e24 */ /* 0x000fe4000f8e00ff */
[----:B------:R-:W-:Y:S03]  /*5640*/  VIADD R160, R160, 0x1 ;  /* 0x00000001a0a07836 */ /* 0x000fe60000000000 */
[----:B------:R-:W-:Y:S05]  /*5650*/  PRMT R0, R0, 0x654, R3 ;  /* 0x0000065400007816 */ /* 0x000fea0000000003 */
[----:B------:R1:W3:Y:S04]  /*5660*/  @P1 LDS.128 R100, [R7+UR49+0x200] ;  /* 0x0002003107641984 */ /* 0x0002e80008000c00 */
[----:B------:R1:W1:Y:S04]  /*5670*/  @P1 LDS.128 R88, [R6+0x200] ;  /* 0x0002000006581984 */ /* 0x0002680000000c00 */
[----:B------:R1:W1:Y:S04]  /*5680*/  @P1 LDS.128 R92, [R4+0x200] ;  /* 0x00020000045c1984 */ /* 0x0002680000000c00 */
[----:B------:R1:W1:Y:S01]  /*5690*/  @P1 LDS.128 R96, [R2+0x200] ;  /* 0x0002000002601984 */ /* 0x0002620000000c00 */
[C---:B------:R-:W-:Y:S01]  /*56a0*/  ISETP.NE.AND P1, PT, R160.reuse, 0x2, PT ;  /* 0x00000002a000780c */ /* 0x040fe20003f25270 */
[----:B------:R-:W-:Y:S01]  /*56b0*/  @!PT LDS RZ, [RZ] ;  /* 0x00000000fffff984 */ /* 0x000fe20000000800 */
[----:B------:R-:W-:Y:S01]  /*56c0*/  @!PT LDS RZ, [RZ] ;  /* 0x00000000fffff984 */ /* 0x000fe20000000800 */
[----:B------:R-:W-:Y:S01]  /*56d0*/  @!PT LDS RZ, [RZ] ;  /* 0x00000000fffff984 */ /* 0x000fe20000000800 */
[----:B------:R-:W-:Y:S01]  /*56e0*/  @!PT LDS RZ, [RZ] ;  /* 0x00000000fffff984 */ /* 0x000fe20000000800 */
[----:B------:R5:W-:Y:S06]  /*56f0*/  MEMBAR.ALL.CTA ;  /* 0x0000000000007992 */ /* 0x000bec0000008000 */
[----:B-----5:R-:W5:Y:S01]  /*5700*/  FENCE.VIEW.ASYNC.S ;  /* 0x00000000000073c6 */ /* 0x020f620000000000 */
[----:B------:R-:W-:Y:S01]  /*5710*/  SEL R160, R160, RZ, P1 ;  /* 0x000000ffa0a07207 */ /* 0x000fe20000800000 */
[----:B-----5:R5:W-:Y:S02]  /*5720*/  SYNCS.ARRIVE.TRANS64.RED.A1T0 RZ, [R0+URZ], RZ ;  /* 0x000000ff00ff79a7 */ /* 0x020be400081004ff */
[----:B-----5:R-:W-:Y:S04]  /*5730*/  SEL R0, RZ, 0x1, P1 ;  /* 0x00000001ff007807 */ /* 0x020fe80000800000 */
[----:B---3--:R-:W-:Y:S02]  /*5740*/  LOP3.LUT R159, R159, R0, RZ, 0x3c, !PT ;  /* 0x000000009f9f7212 */ /* 0x008fe400078e3cff */
.L_x_88:
[----:B------:R-:W-:Y:S05]  /*5750*/  BSYNC B1 ;  /* 0x0000000000017941 */ /* 0x000fea0003800000 */
.L_x_87:
[----:B------:R-:W-:Y:S04]  /*5760*/  SHF.R.U32.HI R3, RZ, 0x15, R80 ;  /* 0x00000015ff037819 */ /* 0x000fe80000011650 */
[----:B------:R-:W-:Y:S01]  /*5770*/  LOP3.LUT P1, RZ, R3, 0x3, R154, 0x48, !PT ;  /* 0x0000000303ff7812 */ /* 0x000fe2000782489a */
[----:B------:R-:W-:Y:S01]  /*5780*/  @!UPT UIADD3 URZ, UPT, UPT, URZ, URZ, URZ ;  /* 0x000000fffffff290 */ /* 0x000fe2000fffe0ff */
[----:B----4-:R-:W-:Y:S11]  /*5790*/  @P0 BRA `(.L_x_92) ;  /* 0x0000000000080947 */ /* 0x010ff60003800000 */
[----:B------:R-:W3:Y:S02]  /*57a0*/  SYNCS.PHASECHK.TRANS64.TRYWAIT P0, [R116+URZ+0xa0], R5 ;  /* 0x0000a005740075a7 */ /* 0x000ee400080011ff */
[----:B---3--:R-:W-:Y:S05]  /*57b0*/  @!P0 BRA `(.L_x_93) ;  /* 0x0000003400108947 */ /* 0x008fea0003800000 */
.L_x_92:
[----:B------:R-:W-:Y:S05]  /*57c0*/  @!P1 BRA `(.L_x_94) ;  /* 0x0000000000409947 */ /* 0x000fea0003800000 */
[----:B------:R-:W3:Y:S01]  /*57d0*/  LDCU.64 UR8, c[0x4][0x70] ;  /* 0x01000e00ff0877ac */ /* 0x000ee20008000a00 */
[----:B------:R-:W-:Y:S01]  /*57e0*/  MOV R3, 0x0 ;  /* 0x0000000000037802 */ /* 0x000fe20000000f00 */
[----:B------:R-:W-:Y:S02]  /*57f0*/  HFMA2 R12, -RZ, RZ, 0, 5.9604644775390625e-08 ;  /* 0x00000001ff0c7431 */ /* 0x000fe400000001ff */
[----:B------:R-:W-:Y:S02]  /*5800*/  IMAD.MOV.U32 R8, RZ, RZ, 0x192 ;  /* 0x00000192ff087424 */ /* 0x000fe400078e00ff */
[----:B------:R-:W-:Y:S01]  /*5810*/  IMAD.MOV.U32 R13, RZ, RZ, RZ ;  /* 0x000000ffff0d7224 */ /* 0x000fe200078e00ff */
[----:B------:R-:W4:Y:S01]  /*5820*/  LDCU.64 UR6, c[0x4][0x78] ;  /* 0x01000f00ff0677ac */ /* 0x000f220008000a00 */
[----:B-1----:R-:W1:Y:S01]  /*5830*/  LDC.64 R2, c[0x4][R3] ;  /* 0x0100000003027b82 */ /* 0x002e620000000a00 */
[----:B------:R-:W5:Y:S01]  /*5840*/  LDCU.64 UR4, c[0x4][0x10] ;  /* 0x01000200ff0477ac */ /* 0x000f620008000a00 */
[----:B---3--:R-:W-:Y:S01]  /*5850*/  MOV R5, UR9 ;  /* 0x0000000900057c02 */ /* 0x008fe20008000f00 */
[----:B------:R-:W-:Y:S01]  /*5860*/  IMAD.U32 R4, RZ, RZ, UR8 ;  /* 0x00000008ff047e24 */ /* 0x000fe2000f8e00ff */
[----:B----4-:R-:W-:Y:S01]  /*5870*/  MOV R7, UR7 ;  /* 0x0000000700077c02 */ /* 0x010fe20008000f00 */
[----:B------:R-:W-:Y:S01]  /*5880*/  IMAD.U32 R6, RZ, RZ, UR6 ;  /* 0x00000006ff067e24 */ /* 0x000fe2000f8e00ff */
[----:B-----5:R-:W-:Y:S01]  /*5890*/  MOV R11, UR5 ;  /* 0x00000005000b7c02 */ /* 0x020fe20008000f00 */
[----:B------:R-:W-:Y:S02]  /*58a0*/  IMAD.U32 R10, RZ, RZ, UR4 ;  /* 0x00000004ff0a7e24 */ /* 0x000fe4000f8e00ff */
[----:B------:R-:W-:Y:S07]  /*58b0*/  LEPC R20, `(.L_x_94) ;  /* 0x000000001014794e */ /* 0x000fee0000000000 */
[----:B-12---:R-:W-:Y:S05]  /*58c0*/  CALL.ABS.NOINC R2 ;  /* 0x0000000002007343 */ /* 0x006fea0003c00000 */
.L_x_94:
[----:B------:R-:W-:Y:S01]  /*58d0*/  SHF.L.U32 R83, R100, 0x10, RZ ;  /* 0x0000001064537819 */ /* 0x000fe200000006ff */
[----:B------:R-:W-:Y:S05]  /*58e0*/  WARPSYNC.ALL ;  /* 0x0000000000007948 */ /* 0x000fea0003800000 */
[----:B------:R-:W-:Y:S01]  /*58f0*/  R2UR UR4, R80 ;  /* 0x00000000500472ca */ /* 0x000fe200000e0000 */
[----:B------:R-:W-:Y:S01]  /*5900*/  BSSY.RECONVERGENT B0, `(.L_x_95) ;  /* 0x0000121000007945 */ /* 0x000fe20003800200 */
[----:B------:R-:W-:Y:S02]  /*5910*/  ISETP.NE.AND P6, PT, R104, RZ, PT ;  /* 0x000000ff6800720c */ /* 0x000fe40003fc5270 */
[----:B------:R-:W-:Y:S02]  /*5920*/  IADD3 R119, PT, PT, R153, UR49, RZ ;  /* 0x0000003199777c10 */ /* 0x000fe4000fffe0ff */
[----:B------:R-:W-:Y:S02]  /*5930*/  SHF.L.U32 R124, R163, 0x4, RZ ;  /* 0x00000004a37c7819 */ /* 0x000fe400000006ff */
[-C--:B------:R-:W-:Y:S02]  /*5940*/  IADD3 R172, PT, PT, R165, R119.reuse, RZ ;  /* 0x00000077a5ac7210 */ /* 0x080fe40007ffe0ff */
[----:B------:R-:W-:Y:S02]  /*5950*/  IADD3 R171, PT, PT, R164, R119, RZ ;  /* 0x00000077a4ab7210 */ /* 0x000fe40007ffe0ff */
[----:B------:R-:W-:Y:S01]  /*5960*/  IADD3 R170, PT, PT, R119, R124, RZ ;  /* 0x0000007c77aa7210 */ /* 0x000fe20007ffe0ff */
[----:B-1-3--:R-:W2:Y:S01]  /*5970*/  LDTM.x64 R4, tmem[UR4] ;  /* 0x00000004000479ee */ /* 0x00aea20008340000 */
[C---:B------:R-:W-:Y:S02]  /*5980*/  PRMT R81, R100.reuse, 0x8880, RZ ;  /* 0x0000888064517816 */ /* 0x040fe400000000ff */
[----:B------:R-:W-:Y:S02]  /*5990*/  SHF.R.S32.HI R83, RZ, 0x18, R83 ;  /* 0x00000018ff537819 */ /* 0x000fe40000011453 */
[----:B------:R-:W-:Y:S02]  /*59a0*/  SHF.R.S32.HI R86, RZ, 0x18, R101 ;  /* 0x00000018ff567819 */ /* 0x000fe40000011465 */
[----:B------:R-:W-:Y:S02]  /*59b0*/  SHF.L.U32 R84, R100, 0x8, RZ ;  /* 0x0000000864547819 */ /* 0x000fe400000006ff */
[----:B------:R-:W-:Y:S02]  /*59c0*/  SHF.L.U32 R85, R101, 0x8, RZ ;  /* 0x0000000865557819 */ /* 0x000fe400000006ff */
[----:B------:R-:W-:Y:S02]  /*59d0*/  SHF.R.S32.HI R84, RZ, 0x18, R84 ;  /* 0x00000018ff547819 */ /* 0x000fe40000011454 */
[----:B------:R-:W-:Y:S02]  /*59e0*/  SHF.R.S32.HI R85, RZ, 0x18, R85 ;  /* 0x00000018ff557819 */ /* 0x000fe40000011455 */
[----:B------:R-:W-:Y:S02]  /*59f0*/  SHF.L.U32 R87, R98, 0x8, RZ ;  /* 0x0000000862577819 */ /* 0x000fe400000006ff */
[----:B------:R-:W-:Y:S02]  /*5a00*/  ISETP.NE.AND P0, PT, R167, RZ, PT ;  /* 0x000000ffa700720c */ /* 0x000fe40003f05270 */
[----:B------:R-:W-:Y:S02]  /*5a10*/  SHF.R.S32.HI R87, RZ, 0x18, R87 ;  /* 0x00000018ff577819 */ /* 0x000fe40000011457 */
[----:B------:R-:W-:Y:S02]  /*5a20*/  LEA R125, R160, UR49, 0x3 ;  /* 0x00000031a07d7c11 */ /* 0x000fe4000f8e18ff */
[----:B------:R-:W-:Y:S01]  /*5a30*/  @P6 SHF.L.U32 R126, R159, 0x1f, RZ ;  /* 0x0000001f9f7e6819 */ /* 0x000fe200000006ff */
[C---:B--2---:R-:W-:Y:S02]  /*5a40*/  IMAD R0, R78.reuse, R4, RZ ;  /* 0x000000044e007224 */ /* 0x044fe400078e02ff */
[C---:B------:R-:W-:Y:S02]  /*5a50*/  IMAD R2, R78.reuse, R5, RZ ;  /* 0x000000054e027224 */ /* 0x040fe400078e02ff */
[----:B------:R-:W-:Y:S02]  /*5a60*/  IMAD R3, R78, R6, RZ ;  /* 0x000000064e037224 */ /* 0x000fe400078e02ff */
[-C--:B------:R-:W-:Y:S01]  /*5a70*/  IMAD R0, R81, R82.reuse, R0 ;  /* 0x0000005251007224 */ /* 0x080fe200078e0200 */
[----:B------:R-:W-:Y:S01]  /*5a80*/  SHF.R.S32.HI R81, RZ, 0x18, R100 ;  /* 0x00000018ff517819 */ /* 0x000fe20000011464 */
[-C--:B------:R-:W-:Y:S01]  /*5a90*/  IMAD R2, R83, R82.reuse, R2 ;  /* 0x0000005253027224 */ /* 0x080fe200078e0202 */
[C---:B------:R-:W-:Y:S01]  /*5aa0*/  PRMT R83, R101.reuse, 0x8880, RZ ;  /* 0x0000888065537816 */ /* 0x040fe200000000ff */
[----:B------:R-:W-:Y:S01]  /*5ab0*/  IMAD R3, R84, R82, R3 ;  /* 0x0000005254037224 */ /* 0x000fe200078e0203 */
[----:B------:R-:W-:Y:S01]  /*5ac0*/  SHF.L.U32 R84, R101, 0x10, RZ ;  /* 0x0000001065547819 */ /* 0x000fe200000006ff */
[C---:B------:R-:W-:Y:S02]  /*5ad0*/  IMAD R7, R78.reuse, R7, RZ ;  /* 0x000000074e077224 */ /* 0x040fe400078e02ff */
[C---:B------:R-:W-:Y:S01]  /*5ae0*/  IMAD R4, R78.reuse, R8, RZ ;  /* 0x000000084e047224 */ /* 0x040fe200078e02ff */
[----:B------:R-:W-:Y:S01]  /*5af0*/  SHF.R.S32.HI R84, RZ, 0x18, R84 ;  /* 0x00000018ff547819 */ /* 0x000fe20000011454 */
[----:B------:R-:W-:Y:S02]  /*5b00*/  IMAD R5, R78, R9, RZ ;  /* 0x000000094e057224 */ /* 0x000fe400078e02ff */
[----:B------:R-:W-:Y:S01]  /*5b10*/  IMAD R7, R81, R82, R7 ;  /* 0x0000005251077224 */ /* 0x000fe200078e0207 */
[----:B------:R-:W-:Y:S01]  /*5b20*/  PRMT R81, R102, 0x8880, RZ ;  /* 0x0000888066517816 */ /* 0x000fe200000000ff */
[----:B------:R-:W-:Y:S02]  /*5b30*/  IMAD R6, R78, R10, RZ ;  /* 0x0000000a4e067224 */ /* 0x000fe400078e02ff */
[-C--:B------:R-:W-:Y:S01]  /*5b40*/  IMAD R4, R83, R82.reuse, R4 ;  /* 0x0000005253047224 */ /* 0x080fe200078e0204 */
[----:B------:R-:W-:Y:S01]  /*5b50*/  I2IP.S8.S32.SAT R105, R7, R3, RZ ;  /* 0x0000000307697239 */ /* 0x000fe200000014ff */
[----:B------:R-:W-:Y:S01]  /*5b60*/  IMAD R5, R84, R82, R5 ;  /* 0x0000005254057224 */ /* 0x000fe200078e0205 */
[----:B------:R-:W-:Y:S01]  /*5b70*/  SHF.L.U32 R83, R102, 0x10, RZ ;  /* 0x0000001066537819 */ /* 0x000fe200000006ff */
[----:B------:R-:W-:Y:S01]  /*5b80*/  IMAD R11, R78, R11, RZ ;  /* 0x0000000b4e0b7224 */ /* 0x000fe200078e02ff */
[----:B------:R-:W-:Y:S01]  /*5b90*/  I2IP.S8.S32.SAT R104, R2, R0, R105 ;  /* 0x0000000002687239 */ /* 0x000fe20000001469 */
[----:B------:R-:W-:Y:S01]  /*5ba0*/  IMAD R6, R85, R82, R6 ;  /* 0x0000005255067224 */ /* 0x000fe200078e0206 */
[----:B------:R-:W-:Y:S01]  /*5bb0*/  SHF.R.S32.HI R83, RZ, 0x18, R83 ;  /* 0x00000018ff537819 */ /* 0x000fe20000011453 */
[----:B------:R-:W-:Y:S01]  /*5bc0*/  IMAD R8, R78, R12, RZ ;  /* 0x0000000c4e087224 */ /* 0x000fe200078e02ff */
[----:B------:R-:W-:Y:S01]  /*5bd0*/  SHF.L.U32 R85, R102, 0x8, RZ ;  /* 0x0000000866557819 */ /* 0x000fe200000006ff */
[----:B------:R-:W-:Y:S02]  /*5be0*/  IMAD R9, R78, R13, RZ ;  /* 0x0000000d4e097224 */ /* 0x000fe400078e02ff */
[----:B------:R-:W-:Y:S01]  /*5bf0*/  IMAD R11, R86, R82, R11 ;  /* 0x00000052560b7224 */ /* 0x000fe200078e020b */
[----:B------:R-:W-:Y:S01]  /*5c00*/  SHF.R.S32.HI R85, RZ, 0x18, R85 ;  /* 0x00000018ff557819 */ /* 0x000fe20000011455 */
[C---:B------:R-:W-:Y:S01]  /*5c10*/  IMAD R10, R78.reuse, R14, RZ ;  /* 0x0000000e4e0a7224 */ /* 0x040fe200078e02ff */
[----:B------:R-:W-:Y:S01]  /*5c20*/  SHF.R.S32.HI R86, RZ, 0x18, R103 ;  /* 0x00000018ff567819 */ /* 0x000fe20000011467 */
[----:B------:R-:W-:Y:S01]  /*5c30*/  IMAD R8, R81, R82, R8 ;  /* 0x0000005251087224 */ /* 0x000fe200078e0208 */
[----:B------:R-:W-:Y:S01]  /*5c40*/  I2IP.S8.S32.SAT R106, R11, R6, RZ ;  /* 0x000000060b6a7239 */ /* 0x000fe200000014ff */
[----:B------:R-:W-:Y:S01]  /*5c50*/  IMAD R9, R83, R82, R9 ;  /* 0x0000005253097224 */ /* 0x000fe200078e0209 */
[C---:B------:R-:W-:Y:S01]  /*5c60*/  PRMT R83, R103.reuse, 0x8880, RZ ;  /* 0x0000888067537816 */ /* 0x040fe200000000ff */
[----:B------:R-:W-:Y:S01]  /*5c70*/  IMAD.U32 R84, R103, 0x10000, RZ ;  /* 0x0001000067547824 */ /* 0x000fe200078e00ff */
[----:B------:R-:W-:Y:S01]  /*5c80*/  I2IP.S8.S32.SAT R105, R5, R4, R106 ;  /* 0x0000000405697239 */ /* 0x000fe2000000146a */
[C---:B------:R-:W-:Y:S01]  /*5c90*/  IMAD R15, R78.reuse, R15, RZ ;  /* 0x0000000f4e0f7224 */ /* 0x040fe200078e02ff */
[----:B------:R-:W-:Y:S01]  /*5ca0*/  SHF.R.S32.HI R81, RZ, 0x18, R102 ;  /* 0x00000018ff517819 */ /* 0x000fe20000011466 */
[----:B------:R-:W-:Y:S01]  /*5cb0*/  IMAD R10, R85, R82, R10 ;  /* 0x00000052550a7224 */ /* 0x000fe200078e020a */
[----:B------:R-:W-:Y:S01]  /*5cc0*/  SHF.R.S32.HI R84, RZ, 0x18, R84 ;  /* 0x00000018ff547819 */ /* 0x000fe20000011454 */
[C---:B------:R-:W-:Y:S01]  /*5cd0*/  IMAD R12, R78.reuse, R16, RZ ;  /* 0x000000104e0c7224 */ /* 0x040fe200078e02ff */
[----:B------:R-:W-:Y:S01]  /*5ce0*/  SHF.L.U32 R85, R103, 0x8, RZ ;  /* 0x0000000867557819 */ /* 0x000fe200000006ff */
[----:B------:R-:W-:Y:S02]  /*5cf0*/  IMAD R13, R78, R17, RZ ;  /* 0x000000114e0d7224 */ /* 0x000fe400078e02ff */
[----:B------:R-:W-:Y:S01]  /*5d00*/  IMAD R15, R81, R82, R15 ;  /* 0x00000052510f7224 */ /* 0x000fe200078e020f */
[----:B------:R-:W-:Y:S01]  /*5d10*/  PRMT R81, R88, 0x8880, RZ ;  /* 0x0000888058517816 */ /* 0x000fe200000000ff */
[----:B------:R-:W-:Y:S01]  /*5d20*/  IMAD R14, R78, R18, RZ ;  /* 0x000000124e0e7224 */ /* 0x000fe200078e02ff */
[----:B------:R-:W-:Y:S01]  /*5d30*/  SHF.R.S32.HI R85, RZ, 0x18, R85 ;  /* 0x00000018ff557819 */ /* 0x000fe20000011455 */
[----:B------:R-:W-:Y:S01]  /*5d40*/  IMAD R12, R83, R82, R12 ;  /* 0x00000052530c7224 */ /* 0x000fe200078e020c */
[----:B------:R-:W-:Y:S01]  /*5d50*/  I2IP.S8.S32.SAT R106, R15, R10, RZ ;  /* 0x0000000a0f6a7239 */ /* 0x000fe200000014ff */
[----:B------:R-:W-:Y:S01]  /*5d60*/  IMAD R13, R84, R82, R13 ;  /* 0x00000052540d7224 */ /* 0x000fe200078e020d */
[----:B------:R-:W-:Y:S01]  /*5d70*/  SHF.L.U32 R83, R88, 0x10, RZ ;  /* 0x0000001058537819 */ /* 0x000fe200000006ff */
[C---:B------:R-:W-:Y:S01]  /*5d80*/  IMAD R19, R78.reuse, R19, RZ ;  /* 0x000000134e137224 */ /* 0x040fe200078e02ff */
[----:B------:R-:W-:Y:S01]  /*5d90*/  I2IP.S8.S32.SAT R106, R9, R8, R106 ;  /* 0x00000008096a7239 */ /* 0x000fe2000000146a */
[----:B------:R-:W-:Y:S01]  /*5da0*/  IMAD R14, R85, R82, R14 ;  /* 0x00000052550e7224 */ /* 0x000fe200078e020e */
[----:B------:R-:W-:Y:S01]  /*5db0*/  SHF.R.S32.HI R83, RZ, 0x18, R83 ;  /* 0x00000018ff537819 */ /* 0x000fe20000011453 */
[C---:B------:R-:W-:Y:S01]  /*5dc0*/  IMAD R16, R78.reuse, R20, RZ ;  /* 0x000000144e107224 */ /* 0x040fe200078e02ff */
[----:B------:R-:W-:Y:S01]  /*5dd0*/  SHF.L.U32 R84, R89, 0x10, RZ ;  /* 0x0000001059547819 */ /* 0x000fe200000006ff */
[----:B------:R-:W-:Y:S01]  /*5de0*/  IMAD R17, R78, R21, RZ ;  /* 0x000000154e117224 */ /* 0x000fe200078e02ff */
[----:B------:R-:W-:Y:S01]  /*5df0*/  SHF.L.U32 R85, R88, 0x8, RZ ;  /* 0x0000000858557819 */ /* 0x000fe200000006ff */
[----:B------:R-:W-:Y:S01]  /*5e00*/  IMAD R19, R86, R82, R19 ;  /* 0x0000005256137224 */ /* 0x000fe200078e0213 */
[----:B------:R-:W-:Y:S01]  /*5e10*/  SHF.R.S32.HI R84, RZ, 0x18, R84 ;  /* 0x00000018ff547819 */ /* 0x000fe20000011454 */
[C---:B------:R-:W-:Y:S01]  /*5e20*/  IMAD R18, R78.reuse, R22, RZ ;  /* 0x000000164e127224 */ /* 0x040fe200078e02ff */
[----:B------:R-:W-:Y:S01]  /*5e30*/  SHF.R.S32.HI R85, RZ, 0x18, R85 ;  /* 0x00000018ff557819 */ /* 0x000fe20000011455 */
[----:B------:R-:W-:Y:S01]  /*5e40*/  IMAD R16, R81, R82, R16 ;  /* 0x0000005251107224 */ /* 0x000fe200078e0210 */
[----:B------:R-:W-:Y:S01]  /*5e50*/  I2IP.S8.S32.SAT R107, R19, R14, RZ ;  /* 0x0000000e136b7239 */ /* 0x000fe200000014ff */
[-C--:B------:R-:W-:Y:S01]  /*5e60*/  IMAD R17, R83, R82.reuse, R17 ;  /* 0x0000005253117224 */ /* 0x080fe200078e0211 */
[----:B------:R-:W-:Y:S01]  /*5e70*/  PRMT R83, R89, 0x8880, RZ ;  /* 0x0000888059537816 */ /* 0x000fe200000000ff */
[C---:B------:R-:W-:Y:S01]  /*5e80*/  IMAD R23, R78.reuse, R23, RZ ;  /* 0x000000174e177224 */ /* 0x040fe200078e02ff */
[----:B------:R-:W-:Y:S01]  /*5e90*/  SHF.R.S32.HI R81, RZ, 0x18, R88 ;  /* 0x00000018ff517819 */ /* 0x000fe20000011458 */
[----:B------:R-:W-:Y:S01]  /*5ea0*/  IMAD R18, R85, R82, R18 ;  /* 0x0000005255127224 */ /* 0x000fe200078e0212 */
[----:B------:R-:W-:Y:S01]  /*5eb0*/  SHF.L.U32 R85, R89, 0x8, RZ ;  /* 0x0000000859557819 */ /* 0x000fe200000006ff */
[C---:B------:R-:W-:Y:S01]  /*5ec0*/  IMAD R20, R78.reuse, R24, RZ ;  /* 0x000000184e147224 */ /* 0x040fe200078e02ff */
[----:B------:R-:W-:Y:S01]  /*5ed0*/  I2IP.S8.S32.SAT R107, R13, R12, R107 ;  /* 0x0000000c0d6b7239 */ /* 0x000fe2000000146b */
[----:B------:R-:W-:Y:S01]  /*5ee0*/  IMAD R21, R78, R25, RZ ;  /* 0x000000194e157224 */ /* 0x000fe200078e02ff */
[----:B------:R-:W-:Y:S01]  /*5ef0*/  SHF.R.S32.HI R85, RZ, 0x18, R85 ;  /* 0x00000018ff557819 */ /* 0x000fe20000011455 */
[----:B------:R-:W-:Y:S01]  /*5f00*/  IMAD R23, R81, R82, R23 ;  /* 0x0000005251177224 */ /* 0x000fe200078e0217 */
[----:B------:R-:W-:Y:S01]  /*5f10*/  PRMT R81, R90, 0x8880, RZ ;  /* 0x000088805a517816 */ /* 0x000fe200000000ff */
[----:B------:R-:W-:Y:S01]  /*5f20*/  IMAD R22, R78, R26, RZ ;  /* 0x0000001a4e167224 */ /* 0x000fe200078e02ff */
[----:B------:R1:W-:Y:S01]  /*5f30*/  STS.128 [R153+UR49+0x4200], R104 ;  /* 0x0042006899007988 */ /* 0x0003e20008000c31 */
[----:B------:R-:W-:Y:S01]  /*5f40*/  IMAD R20, R83, R82, R20 ;  /* 0x0000005253147224 */ /* 0x000fe200078e0214 */
[----:B------:R-:W-:Y:S01]  /*5f50*/  I2IP.S8.S32.SAT R108, R23, R18, RZ ;  /* 0x00000012176c7239 */ /* 0x000fe200000014ff */
[----:B------:R-:W-:Y:S01]  /*5f60*/  IMAD R21, R84, R82, R21 ;  /* 0x0000005254157224 */ /* 0x000fe200078e0215 */
[----:B------:R-:W-:Y:S01]  /*5f70*/  SHF.R.S32.HI R86, RZ, 0x18, R89 ;  /* 0x00000018ff567819 */ /* 0x000fe20000011459 */
[----:B------:R-:W-:Y:S01]  /*5f80*/  IMAD.U32 R83, R90, 0x10000, RZ ;  /* 0x000100005a537824 */ /* 0x000fe200078e00ff */
[----:B------:R-:W-:Y:S01]  /*5f90*/  I2IP.S8.S32.SAT R108, R17, R16, R108 ;  /* 0x00000010116c7239 */ /* 0x000fe2000000146c */
[----:B------:R-:W-:Y:S01]  /*5fa0*/  IMAD R27, R78, R27, RZ ;  /* 0x0000001b4e1b7224 */ /* 0x000fe200078e02ff */
[----:B------:R-:W-:Y:S01]  /*5fb0*/  SHF.L.U32 R84, R91, 0x10, RZ ;  /* 0x000000105b547819 */ /* 0x000fe200000006ff */
[----:B------:R-:W-:Y:S01]  /*5fc0*/  IMAD R22, R85, R82, R22 ;  /* 0x0000005255167224 */ /* 0x000fe200078e0216 */
[----:B------:R-:W-:Y:S01]  /*5fd0*/  SHF.L.U32 R85, R90, 0x8, RZ ;  /* 0x000000085a557819 */ /* 0x000fe200000006ff */
[C---:B------:R-:W-:Y:S01]  /*5fe0*/  IMAD R24, R78.reuse, R28, RZ ;  /* 0x0000001c4e187224 */ /* 0x040fe200078e02ff */
[----:B------:R-:W-:Y:S01]  /*5ff0*/  SHF.R.S32.HI R83, RZ, 0x18, R83 ;  /* 0x00000018ff537819 */ /* 0x000fe20000011453 */
[----:B------:R-:W-:Y:S01]  /*6000*/  IMAD R25, R78, R29, RZ ;  /* 0x0000001d4e197224 */ /* 0x000fe200078e02ff */
[----:B------:R-:W-:Y:S01]  /*6010*/  SHF.R.S32.HI R84, RZ, 0x18, R84 ;  /* 0x00000018ff547819 */ /* 0x000fe20000011454 */
[----:B------:R-:W-:Y:S01]  /*6020*/  IMAD R27, R86, R82, R27 ;  /* 0x00000052561b7224 */ /* 0x000fe200078e021b */
[----:B------:R-:W-:Y:S01]  /*6030*/  SHF.R.S32.HI R85, RZ, 0x18, R85 ;  /* 0x00000018ff557819 */ /* 0x000fe20000011455 */
[C---:B------:R-:W-:Y:S01]  /*6040*/  IMAD R26, R78.reuse, R30, RZ ;  /* 0x0000001e4e1a7224 */ /* 0x040fe200078e02ff */
[----:B------:R-:W-:Y:S01]  /*6050*/  SHF.R.S32.HI R86, RZ, 0x18, R91 ;  /* 0x00000018ff567819 */ /* 0x000fe2000001145b */
[----:B------:R-:W-:Y:S01]  /*6060*/  IMAD R24, R81, R82, R24 ;  /* 0x0000005251187224 */ /* 0x000fe200078e0218 */
[----:B------:R-:W-:Y:S01]  /*6070*/  I2IP.S8.S32.SAT R109, R27, R22, RZ ;  /* 0x000000161b6d7239 */ /* 0x000fe200000014ff */
[----:B------:R-:W-:Y:S01]  /*6080*/  IMAD R25, R83, R82, R25 ;  /* 0x0000005253197224 */ /* 0x000fe200078e0219 */
[----:B------:R-:W-:Y:S01]  /*6090*/  SHF.R.S32.HI R81, RZ, 0x18, R90 ;  /* 0x00000018ff517819 */ /* 0x000fe2000001145a */
[C---:B------:R-:W-:Y:S01]  /*60a0*/  IMAD R31, R78.reuse, R31, RZ ;  /* 0x0000001f4e1f7224 */ /* 0x040fe200078e02ff */
[----:B------:R-:W-:Y:S01]  /*60b0*/  I2IP.S8.S32.SAT R109, R21, R20, R109 ;  /* 0x00000014156d7239 */ /* 0x000fe2000000146d */
[----:B------:R-:W-:Y:S01]  /*60c0*/  IMAD R26, R85, R82, R26 ;  /* 0x00000052551a7224 */ /* 0x000fe200078e021a */
[C---:B------:R-:W-:Y:S01]  /*60d0*/  PRMT R83, R91.reuse, 0x8880, RZ ;  /* 0x000088805b537816 */ /* 0x040fe200000000ff */
[C---:B------:R-:W-:Y:S01]  /*60e0*/  IMAD R28, R78.reuse, R32, RZ ;  /* 0x000000204e1c7224 */ /* 0x040fe200078e02ff */
[----:B------:R-:W-:Y:S01]  /*60f0*/  SHF.L.U32 R85, R91, 0x8, RZ ;  /* 0x000000085b557819 */ /* 0x000fe200000006ff */
[C---:B------:R-:W-:Y:S02]  /*6100*/  IMAD R29, R78.reuse, R33, RZ ;  /* 0x000000214e1d7224 */ /* 0x040fe400078e02ff */
[----:B------:R-:W-:Y:S01]  /*6110*/  IMAD R31, R81, R82, R31 ;  /* 0x00000052511f7224 */ /* 0x000fe200078e021f */
[----:B------:R-:W-:Y:S01]  /*6120*/  SHF.R.S32.HI R85, RZ, 0x18, R85 ;  /* 0x00000018ff557819 */ /* 0x000fe20000011455 */
[----:B------:R-:W-:Y:S01]  /*6130*/  IMAD R30, R78, R34, RZ ;  /* 0x000000224e1e7224 */ /* 0x000fe200078e02ff */
[----:B------:R-:W-:Y:S01]  /*6140*/  PRMT R81, R92, 0x8880, RZ ;  /* 0x000088805c517816 */ /* 0x000fe200000000ff */
[----:B------:R-:W-:Y:S01]  /*6150*/  IMAD R28, R83, R82, R28 ;  /* 0x00000052531c7224 */ /* 0x000fe200078e021c */
[----:B------:R-:W-:Y:S01]  /*6160*/  I2IP.S8.S32.SAT R110, R31, R26, RZ ;  /* 0x0000001a1f6e7239 */ /* 0x000fe200000014ff */
[----:B------:R-:W-:Y:S01]  /*6170*/  IMAD R29, R84, R82, R29 ;  /* 0x00000052541d7224 */ /* 0x000fe200078e021d */
[----:B------:R-:W-:Y:S01]  /*6180*/  SHF.L.U32 R83, R92, 0x10, RZ ;  /* 0x000000105c537819 */ /* 0x000fe200000006ff */
[----:B------:R-:W-:Y:S01]  /*6190*/  IMAD R35, R78, R35, RZ ;  /* 0x000000234e237224 */ /* 0x000fe200078e02ff */
[----:B------:R-:W-:Y:S01]  /*61a0*/  I2IP.S8.S32.SAT R110, R25, R24, R110 ;  /* 0x00000018196e7239 */ /* 0x000fe2000000146e */
[----:B------:R-:W-:Y:S01]  /*61b0*/  IMAD R30, R85, R82, R30 ;  /* 0x00000052551e7224 */ /* 0x000fe200078e021e */
[----:B------:R-:W-:Y:S01]  /*61c0*/  SHF.L.U32 R85, R92, 0x8, RZ ;  /* 0x000000085c557819 */ /* 0x000fe200000006ff */
[C---:B------:R-:W-:Y:S01]  /*61d0*/  IMAD R32, R78.reuse, R36, RZ ;  /* 0x000000244e207224 */ /* 0x040fe200078e02ff */
[----:B------:R-:W-:Y:S01]  /*61e0*/  SHF.R.S32.HI R83, RZ, 0x18, R83 ;  /* 0x00000018ff537819 */ /* 0x000fe20000011453 */
[----:B------:R-:W-:Y:S01]  /*61f0*/  IMAD R33, R78, R37, RZ ;  /* 0x000000254e217224 */ /* 0x000fe200078e02ff */
[----:B------:R-:W-:Y:S01]  /*6200*/  SHF.R.S32.HI R85, RZ, 0x18, R85 ;  /* 0x00000018ff557819 */ /* 0x000fe20000011455 */
[----:B------:R-:W-:Y:S01]  /*6210*/  IMAD R35, R86, R82, R35 ;  /* 0x0000005256237224 */ /* 0x000fe200078e0223 */
[----:B------:R-:W-:Y:S01]  /*6220*/  PRMT R84, R93, 0x8880, RZ ;  /* 0x000088805d547816 */ /* 0x000fe200000000ff */
[----:B------:R-:W-:Y:S01]  /*6230*/  IMAD R34, R78, R38, RZ ;  /* 0x000000264e227224 */ /* 0x000fe200078e02ff */
[----:B------:R-:W-:Y:S01]  /*6240*/  SHF.L.U32 R86, R96, 0x10, RZ ;  /* 0x0000001060567819 */ /* 0x000fe200000006ff */
[----:B------:R-:W-:Y:S01]  /*6250*/  IMAD R32, R81, R82, R32 ;  /* 0x0000005251207224 */ /* 0x000fe200078e0220 */
[----:B------:R-:W-:Y:S01]  /*6260*/  SHF.R.S32.HI R81, RZ, 0x18, R92 ;  /* 0x00000018ff517819 */ /* 0x000fe2000001145c */
[C---:B------:R-:W-:Y:S01]  /*6270*/  IMAD R39, R78.reuse, R39, RZ ;  /* 0x000000274e277224 */ /* 0x040fe200078e02ff */
[----:B------:R-:W-:Y:S01]  /*6280*/  I2IP.S8.S32.SAT R111, R35, R30, RZ ;  /* 0x0000001e236f7239 */ /* 0x000fe200000014ff */
[-C--:B------:R-:W-:Y:S02]  /*6290*/  IMAD R33, R83, R82.reuse, R33 ;  /* 0x0000005253217224 */ /* 0x080fe400078e0221 */
[----:B------:R-:W-:Y:S01]  /*62a0*/  IMAD R34, R85, R82, R34 ;  /* 0x0000005255227224 */ /* 0x000fe200078e0222 */
[----:B------:R-:W-:Y:S01]  /*62b0*/  I2IP.S8.S32.SAT R111, R29, R28, R111 ;  /* 0x0000001c1d6f7239 */ /* 0x000fe2000000146f */
[C---:B------:R-:W-:Y:S01]  /*62c0*/  IMAD.U32 R83, R93.reuse, 0x10000, RZ ;  /* 0x000100005d537824 */ /* 0x040fe200078e00ff */
[----:B------:R-:W-:Y:S01]  /*62d0*/  SHF.L.U32 R85, R93, 0x8, RZ ;  /* 0x000000085d557819 */ /* 0x000fe200000006ff */
[----:B------:R-:W-:Y:S01]  /*62e0*/  IMAD R39, R81, R82, R39 ;  /* 0x0000005251277224 */ /* 0x000fe200078e0227 */
[----:B------:R-:W-:Y:S01]  /*62f0*/  MOV R81, R84 ;  /* 0x0000005400517202 */ /* 0x000fe20000000f00 */
[C---:B------:R-:W-:Y:S01]  /*6300*/  IMAD R36, R78.reuse, R40, RZ ;  /* 0x000000284e247224 */ /* 0x040fe200078e02ff */
[----:B------:R-:W-:Y:S01]  /*6310*/  SHF.R.S32.HI R83, RZ, 0x18, R83 ;  /* 0x00000018ff537819 */ /* 0x000fe20000011453 */
[C---:B------:R-:W-:Y:S01]  /*6320*/  IMAD R37, R78.reuse, R41, RZ ;  /* 0x000000294e257224 */ /* 0x040fe200078e02ff */
[----:B------:R-:W-:Y:S01]  /*6330*/  SHF.R.S32.HI R85, RZ, 0x18, R85 ;  /* 0x00000018ff557819 */ /* 0x000fe20000011455 */
[C---:B------:R-:W-:Y:S01]  /*6340*/  IMAD R38, R78.reuse, R42, RZ ;  /* 0x0000002a4e267224 */ /* 0x040fe200078e02ff */
[----:B------:R1:W-:Y:S01]  /*6350*/  STS.128 [R172+0x4200], R108 ;  /* 0x0042006cac007388 */ /* 0x0003e20000000c00 */
[----:B------:R-:W-:Y:S01]  /*6360*/  IMAD R36, R81, R82, R36 ;  /* 0x0000005251247224 */ /* 0x000fe200078e0224 */
[----:B------:R-:W-:Y:S01]  /*6370*/  I2IP.S8.S32.SAT R112, R39, R34, RZ ;  /* 0x0000002227707239 */ /* 0x000fe200000014ff */
[-C--:B------:R-:W-:Y:S01]  /*6380*/  IMAD R37, R83, R82.reuse, R37 ;  /* 0x0000005253257224 */ /* 0x080fe200078e0225 */
[----:B------:R-:W-:Y:S01]  /*6390*/  SHF.R.S32.HI R84, RZ, 0x18, R93 ;  /* 0x00000018ff547819 */ /* 0x000fe2000001145d */
[----:B------:R-:W-:Y:S01]  /*63a0*/  IMAD R43, R78, R43, RZ ;  /* 0x0000002b4e2b7224 */ /* 0x000fe200078e02ff */
[C---:B------:R-:W-:Y:S01]  /*63b0*/  SHF.L.U32 R83, R94.reuse, 0x10, RZ ;  /* 0x000000105e537819 */ /* 0x040fe200000006ff */
[----:B------:R-:W-:Y:S01]  /*63c0*/  IMAD R38, R85, R82, R38 ;  /* 0x0000005255267224 */ /* 0x000fe200078e0226 */
[----:B------:R-:W-:Y:S01]  /*63d0*/  PRMT R81, R94, 0x8880, RZ ;  /* 0x000088805e517816 */ /* 0x000fe200000000ff */
[----:B------:R-:W-:Y:S01]  /*63e0*/  IMAD R40, R78, R44, RZ ;  /* 0x0000002c4e287224 */ /* 0x000fe200078e02ff */
[----:B------:R-:W-:Y:S01]  /*63f0*/  SHF.L.U32 R85, R94, 0x8, RZ ;  /* 0x000000085e557819 */ /* 0x000fe200000006ff */
[----:B------:R-:W-:Y:S01]  /*6400*/  IMAD R41, R78, R45, RZ ;  /* 0x0000002d4e297224 */ /* 0x000fe200078e02ff */
[----:B------:R-:W-:Y:S01]  /*6410*/  SHF.R.S32.HI R83, RZ, 0x18, R83 ;  /* 0x00000018ff537819 */ /* 0x000fe20000011453 */
[----:B------:R-:W-:Y:S01]  /*6420*/  IMAD R43, R84, R82, R43 ;  /* 0x00000052542b7224 */ /* 0x000fe200078e022b */
[----:B------:R-:W-:Y:S01]  /*6430*/  SHF.R.S32.HI R85, RZ, 0x18, R85 ;  /* 0x00000018ff557819 */ /* 0x000fe20000011455 */
[C---:B------:R-:W-:Y:S01]  /*6440*/  IMAD R42, R78.reuse, R46, RZ ;  /* 0x0000002e4e2a7224 */ /* 0x040fe200078e02ff */
[----:B------:R-:W-:Y:S01]  /*6450*/  I2IP.S8.S32.SAT R112, R33, R32, R112 ;  /* 0x0000002021707239 */ /* 0x000fe20000001470 */
[----:B------:R-:W-:Y:S01]  /*6460*/  IMAD R40, R81, R82, R40 ;  /* 0x0000005251287224 */ /* 0x000fe200078e0228 */
[----:B------:R-:W-:Y:S01]  /*6470*/  SHF.R.S32.HI R84, RZ, 0x18, R94 ;  /* 0x00000018ff547819 */ /* 0x000fe2000001145e */
[----:B------:R-:W-:Y:S01]  /*6480*/  IMAD R47, R78, R47, RZ ;  /* 0x0000002f4e2f7224 */ /* 0x000fe200078e02ff */
[----:B------:R-:W-:Y:S01]  /*6490*/  I2IP.S8.S32.SAT R113, R43, R38, RZ ;  /* 0x000000262b717239 */ /* 0x000fe200000014ff */
[-C--:B------:R-:W-:Y:S01]  /*64a0*/  IMAD R41, R83, R82.reuse, R41 ;  /* 0x0000005253297224 */ /* 0x080fe200078e0229 */
[----:B------:R-:W-:Y:S01]  /*64b0*/  PRMT R81, R95, 0x8880, RZ ;  /* 0x000088805f517816 */ /* 0x000fe200000000ff */
[-C--:B------:R-:W-:Y:S01]  /*64c0*/  IMAD R42, R85, R82.reuse, R42 ;  /* 0x00000052552a7224 */ /* 0x080fe200078e022a */
[----:B------:R-:W-:Y:S01]  /*64d0*/  SHF.L.U32 R83, R95, 0x10, RZ ;  /* 0x000000105f537819 */ /* 0x000fe200000006ff */
[----:B------:R-:W-:Y:S01]  /*64e0*/  IMAD R47, R84, R82, R47 ;  /* 0x00000052542f7224 */ /* 0x000fe200078e022f */
[----:B------:R-:W-:Y:S01]  /*64f0*/  I2IP.S8.S32.SAT R113, R37, R36, R113 ;  /* 0x0000002425717239 */ /* 0x000fe20000001471 */
[C---:B------:R-:W-:Y:S01]  /*6500*/  IMAD R44, R78.reuse, R48, RZ ;  /* 0x000000304e2c7224 */ /* 0x040fe200078e02ff */
[----:B------:R-:W-:Y:S01]  /*6510*/  SHF.R.S32.HI R83, RZ, 0x18, R83 ;  /* 0x00000018ff537819 */ /* 0x000fe20000011453 */
[----:B------:R-:W-:Y:S01]  /*6520*/  IMAD.SHL.U32 R84, R95, 0x100, RZ ;  /* 0x000001005f547824 */ /* 0x000fe200078e00ff */
[----:B------:R-:W-:Y:S01]  /*6530*/  I2IP.S8.S32.SAT R114, R47, R42, RZ ;  /* 0x0000002a2f727239 */ /* 0x000fe200000014ff */
[----:B------:R-:W-:Y:S01]  /*6540*/  IMAD R45, R78, R49, RZ ;  /* 0x000000314e2d7224 */ /* 0x000fe200078e02ff */
[----:B------:R-:W-:Y:S01]  /*6550*/  PRMT R85, R96, 0x8880, RZ ;  /* 0x0000888060557816 */ /* 0x000fe200000000ff */
[----:B------:R-:W-:Y:S01]  /*6560*/  IMAD R44, R81, R82, R44 ;  /* 0x00000052512c7224 */ /* 0x000fe200078e022c */
[----:B------:R-:W-:Y:S01]  /*6570*/  SHF.R.S32.HI R81, RZ, 0x18, R84 ;  /* 0x00000018ff517819 */ /* 0x000fe20000011454 */
[C---:B------:R-:W-:Y:S01]  /*6580*/  IMAD R46, R78.reuse, R50, RZ ;  /* 0x000000324e2e7224 */ /* 0x040fe200078e02ff */
[----:B------:R-:W-:Y:S01]  /*6590*/  I2IP.S8.S32.SAT R114, R41, R40, R114 ;  /* 0x0000002829727239 */ /* 0x000fe20000001472 */
[----:B------:R-:W-:Y:S01]  /*65a0*/  IMAD R45, R83, R82, R45 ;  /* 0x00000052532d7224 */ /* 0x000fe200078e022d */
[----:B------:R-:W-:Y:S01]  /*65b0*/  SHF.R.S32.HI R83, RZ, 0x18, R95 ;  /* 0x00000018ff537819 */ /* 0x000fe2000001145f */
[----:B------:R-:W-:Y:S01]  /*65c0*/  IMAD R51, R78, R51, RZ ;  /* 0x000000334e337224 */ /* 0x000fe200078e02ff */
[----:B------:R-:W-:Y:S01]  /*65d0*/  SHF.L.U32 R84, R96, 0x8, RZ ;  /* 0x0000000860547819 */ /* 0x000fe200000006ff */
[C---:B------:R-:W-:Y:S02]  /*65e0*/  IMAD R48, R78.reuse, R52, RZ ;  /* 0x000000344e307224 */ /* 0x040fe400078e02ff */
[-C--:B------:R-:W-:Y:S01]  /*65f0*/  IMAD R46, R81, R82.reuse, R46 ;  /* 0x00000052512e7224 */ /* 0x080fe200078e022e */
[----:B------:R-:W-:Y:S01]  /*6600*/  SHF.R.S32.HI R81, RZ, 0x18, R86 ;  /* 0x00000018ff517819 */ /* 0x000fe20000011456 */
[C---:B------:R-:W-:Y:S01]  /*6610*/  IMAD R49, R78.reuse, R53, RZ ;  /* 0x000000354e317224 */ /* 0x040fe200078e02ff */
[----:B------:R-:W-:Y:S01]  /*6620*/  SHF.R.S32.HI R86, RZ, 0x18, R99 ;  /* 0x00000018ff567819 */ /* 0x000fe20000011463 */
[----:B------:R-:W-:Y:S01]  /*6630*/  IMAD R51, R83, R82, R51 ;  /* 0x0000005253337224 */ /* 0x000fe200078e0233 */
[----:B------:R-:W-:Y:S01]  /*6640*/  SHF.R.S32.HI R83, RZ, 0x18, R84 ;  /* 0x00000018ff537819 */ /* 0x000fe20000011454 */
[C---:B------:R-:W-:Y:S01]  /*6650*/  IMAD R50, R78.reuse, R54, RZ ;  /* 0x000000364e327224 */ /* 0x040fe200078e02ff */
[----:B------:R-:W-:Y:S01]  /*6660*/  SHF.R.S32.HI R84, RZ, 0x18, R96 ;  /* 0x00000018ff547819 */ /* 0x000fe20000011460 */
[----:B------:R-:W-:Y:S01]  /*6670*/  IMAD R48, R85, R82, R48 ;  /* 0x0000005255307224 */ /* 0x000fe200078e0230 */
[----:B------:R-:W-:Y:S01]  /*6680*/  I2IP.S8.S32.SAT R115, R51, R46, RZ ;  /* 0x0000002e33737239 */ /* 0x000fe200000014ff */
[C---:B------:R-:W-:Y:S01]  /*6690*/  IMAD R55, R78.reuse, R55, RZ ;  /* 0x000000374e377224 */ /* 0x040fe200078e02ff */
[----:B------:R-:W-:Y:S01]  /*66a0*/  SHF.L.U32 R85, R97, 0x10, RZ ;  /* 0x0000001061557819 */ /* 0x000fe200000006ff */
[----:B------:R-:W-:Y:S01]  /*66b0*/  IMAD R49, R81, R82, R49 ;  /* 0x0000005251317224 */ /* 0x000fe200078e0231 */
[----:B------:R-:W-:Y:S01]  /*66c0*/  PRMT R81, R97, 0x8880, RZ ;  /* 0x0000888061517816 */ /* 0x000fe200000000ff */
[----:B------:R-:W-:Y:S01]  /*66d0*/  IMAD R52, R78, R56, RZ ;  /* 0x000000384e347224 */ /* 0x000fe200078e02ff */
[----:B------:R-:W-:Y:S01]  /*66e0*/  I2IP.S8.S32.SAT R115, R45, R44, R115 ;  /* 0x0000002c2d737239 */ /* 0x000fe20000001473 */
[-C--:B------:R-:W-:Y:S01]  /*66f0*/  IMAD R50, R83, R82.reuse, R50 ;  /* 0x0000005253327224 */ /* 0x080fe200078e0232 */
[----:B------:R-:W-:Y:S01]  /*6700*/  SHF.R.S32.HI R83, RZ, 0x18, R85 ;  /* 0x00000018ff537819 */ /* 0x000fe20000011455 */
[-C--:B------:R-:W-:Y:S01]  /*6710*/  IMAD R55, R84, R82.reuse, R55 ;  /* 0x0000005254377224 */ /* 0x080fe200078e0237 */
[----:B------:R-:W-:Y:S01]  /*6720*/  PRMT R85, R98, 0x8880, RZ ;  /* 0x0000888062557816 */ /* 0x000fe200000000ff */
[----:B------:R-:W-:Y:S01]  /*6730*/  IMAD R52, R81, R82, R52 ;  /* 0x0000005251347224 */ /* 0x000fe200078e0234 */
[----:B------:R-:W-:Y:S01]  /*6740*/  SHF.L.U32 R81, R97, 0x8, RZ ;  /* 0x0000000861517819 */ /* 0x000fe200000006ff */
[C---:B------:R-:W-:Y:S01]  /*6750*/  IMAD R53, R78.reuse, R57, RZ ;  /* 0x000000394e357224 */ /* 0x040fe200078e02ff */
[----:B------:R1:W-:Y:S01]  /*6760*/  STS.128 [R171+0x4200], R112 ;  /* 0x00420070ab007388 */ /* 0x0003e20000000c00 */
[----:B------:R-:W-:Y:S01]  /*6770*/  IMAD R54, R78, R58, RZ ;  /* 0x0000003a4e367224 */ /* 0x000fe200078e02ff */
[----:B------:R-:W-:Y:S01]  /*6780*/  SHF.R.S32.HI R81, RZ, 0x18, R81 ;  /* 0x00000018ff517819 */ /* 0x000fe20000011451 */
[----:B------:R-:W-:Y:S01]  /*6790*/  IMAD R53, R83, R82, R53 ;  /* 0x0000005253357224 */ /* 0x000fe200078e0235 */
[----:B------:R-:W-:Y:S01]  /*67a0*/  SHF.L.U32 R84, R98, 0x10, RZ ;  /* 0x0000001062547819 */ /* 0x000fe200000006ff */
[C---:B------:R-:W-:Y:S01]  /*67b0*/  IMAD R59, R78.reuse, R59, RZ ;  /* 0x0000003b4e3b7224 */ /* 0x040fe200078e02ff */
[----:B------:R-:W-:Y:S01]  /*67c0*/  SHF.R.S32.HI R83, RZ, 0x18, R97 ;  /* 0x00000018ff537819 */ /* 0x000fe20000011461 */
[C---:B------:R-:W-:Y:S01]  /*67d0*/  IMAD R56, R78.reuse, R60, RZ ;  /* 0x0000003c4e387224 */ /* 0x040fe200078e02ff */
[----:B------:R-:W-:Y:S01]  /*67e0*/  I2IP.S8.S32.SAT R120, R55, R50, RZ ;  /* 0x0000003237787239 */ /* 0x000fe200000014ff */
[----:B------:R-:W-:Y:S01]  /*67f0*/  IMAD R54, R81, R82, R54 ;  /* 0x0000005251367224 */ /* 0x000fe200078e0236 */
[----:B------:R-:W-:Y:S01]  /*6800*/  SHF.R.S32.HI R84, RZ, 0x18, R84 ;  /* 0x00000018ff547819 */ /* 0x000fe20000011454 */
[----:B------:R-:W-:Y:S01]  /*6810*/  IMAD R57, R78, R61, RZ ;  /* 0x0000003d4e397224 */ /* 0x000fe200078e02ff */
[----:B------:R-:W-:Y:S01]  /*6820*/  I2IP.S8.S32.SAT R120, R49, R48, R120 ;  /* 0x0000003031787239 */ /* 0x000fe20000001478 */
[-C--:B------:R-:W-:Y:S01]  /*6830*/  IMAD R59, R83, R82.reuse, R59 ;  /* 0x00000052533b7224 */ /* 0x080fe200078e023b */
[----:B------:R-:W-:Y:S01]  /*6840*/  PRMT R83, R99, 0x8880, RZ ;  /* 0x0000888063537816 */ /* 0x000fe200000000ff */
[-C--:B------:R-:W-:Y:S01]  /*6850*/  IMAD R56, R85, R82.reuse, R56 ;  /* 0x0000005255387224 */ /* 0x080fe200078e0238 */
[----:B------:R-:W-:Y:S01]  /*6860*/  SHF.R.S32.HI R81, RZ, 0x18, R98 ;  /* 0x00000018ff517819 */ /* 0x000fe20000011462 */
[----:B------:R-:W-:Y:S01]  /*6870*/  IMAD R57, R84, R82, R57 ;  /* 0x0000005254397224 */ /* 0x000fe200078e0239 */
[----:B------:R-:W-:Y:S01]  /*6880*/  I2IP.S8.S32.SAT R121, R59, R54, RZ ;  /* 0x000000363b797239 */ /* 0x000fe200000014ff */
[C---:B------:R-:W-:Y:S01]  /*6890*/  IMAD R58, R78.reuse, R62, RZ ;  /* 0x0000003e4e3a7224 */ /* 0x040fe200078e02ff */
[C---:B------:R-:W-:Y:S01]  /*68a0*/  SHF.L.U32 R85, R99.reuse, 0x8, RZ ;  /* 0x0000000863557819 */ /* 0x040fe200000006ff */
[----:B------:R-:W-:Y:S01]  /*68b0*/  IMAD.U32 R84, R99, 0x10000, RZ ;  /* 0x0001000063547824 */ /* 0x000fe200078e00ff */
[----:B------:R-:W-:Y:S01]  /*68c0*/  I2IP.S8.S32.SAT R121, R53, R52, R121 ;  /* 0x0000003435797239 */ /* 0x000fe20000001479 */
[C---:B------:R-:W-:Y:S01]  /*68d0*/  IMAD R63, R78.reuse, R63, RZ ;  /* 0x0000003f4e3f7224 */ /* 0x040fe200078e02ff */
[----:B------:R-:W-:Y:S01]  /*68e0*/  SHF.R.S32.HI R85, RZ, 0x18, R85 ;  /* 0x00000018ff557819 */ /* 0x000fe20000011455 */
[C---:B------:R-:W-:Y:S01]  /*68f0*/  IMAD R60, R78.reuse, R64, RZ ;  /* 0x000000404e3c7224 */ /* 0x040fe200078e02ff */
[----:B------:R-:W-:Y:S01]  /*6900*/  SHF.R.S32.HI R84, RZ, 0x18, R84 ;  /* 0x00000018ff547819 */ /* 0x000fe20000011454 */
[-C--:B------:R-:W-:Y:S02]  /*6910*/  IMAD R58, R87, R82.reuse, R58 ;  /* 0x00000052573a7224 */ /* 0x080fe400078e023a */
[C---:B------:R-:W-:Y:S02]  /*6920*/  IMAD R61, R78.reuse, R65, RZ ;  /* 0x000000414e3d7224 */ /* 0x040fe400078e02ff */
[-C--:B------:R-:W-:Y:S02]  /*6930*/  IMAD R63, R81, R82.reuse, R63 ;  /* 0x00000052513f7224 */ /* 0x080fe400078e023f */
[----:B------:R-:W-:Y:S02]  /*6940*/  IMAD R60, R83, R82, R60 ;  /* 0x00000052533c7224 */ /* 0x000fe400078e023c */
[----:B------:R-:W-:Y:S01]  /*6950*/  IMAD R62, R78, R66, RZ ;  /* 0x000000424e3e7224 */ /* 0x000fe200078e02ff */
[----:B------:R-:W-:Y:S01]  /*6960*/  I2IP.S8.S32.SAT R122, R63, R58, RZ ;  /* 0x0000003a3f7a7239 */ /* 0x000fe200000014ff */
[----:B------:R-:W-:Y:S02]  /*6970*/  IMAD R61, R84, R82, R61 ;  /* 0x00000052543d7224 */ /* 0x000fe400078e023d */
[----:B------:R-:W-:Y:S01]  /*6980*/  IMAD R67, R78, R67, RZ ;  /* 0x000000434e437224 */ /* 0x000fe200078e02ff */
[----:B------:R-:W-:Y:S01]  /*6990*/  I2IP.S8.S32.SAT R122, R57, R56, R122 ;  /* 0x00000038397a7239 */ /* 0x000fe2000000147a */
[-C--:B------:R-:W-:Y:S02]  /*69a0*/  IMAD R62, R85, R82.reuse, R62 ;  /* 0x00000052553e7224 */ /* 0x080fe400078e023e */
[----:B------:R-:W-:Y:S05]  /*69b0*/  IMAD R67, R86, R82, R67 ;  /* 0x0000005256437224 */ /* 0x000fea00078e0243 */
[----:B------:R-:W-:Y:S04]  /*69c0*/  I2IP.S8.S32.SAT R123, R67, R62, RZ ;  /* 0x0000003e437b7239 */ /* 0x000fe800000014ff */
[----:B------:R-:W-:Y:S05]  /*69d0*/  I2IP.S8.S32.SAT R123, R61, R60, R123 ;  /* 0x0000003c3d7b7239 */ /* 0x000fea000000147b */
[----:B------:R1:W-:Y:S01]  /*69e0*/  STS.128 [R170+0x4200], R120 ;  /* 0x00420078aa007388 */ /* 0x0003e20000000c00 */
[----:B------:R-:W-:Y:S01]  /*69f0*/  @!PT LDS RZ, [RZ] ;  /* 0x00000000fffff984 */ /* 0x000fe20000000800 */
[----:B------:R-:W-:Y:S01]  /*6a00*/  @!PT LDS RZ, [RZ] ;  /* 0x00000000fffff984 */ /* 0x000fe20000000800 */
[----:B------:R-:W-:Y:S01]  /*6a10*/  @!PT LDS RZ, [RZ] ;  /* 0x00000000fffff984 */ /* 0x000fe20000000800 */
[----:B------:R-:W-:Y:S01]  /*6a20*/  @!PT LDS RZ, [RZ] ;  /* 0x00000000fffff984 */ /* 0x000fe20000000800 */
[----:B------:R2:W-:Y:S07]  /*6a30*/  MEMBAR.ALL.CTA ;  /* 0x0000000000007992 */ /* 0x0005ee0000008000 */
[----:B--2---:R-:W2:Y:S02]  /*6a40*/  FENCE.VIEW.ASYNC.S ;  /* 0x00000000000073c6 */ /* 0x004ea40000000000 */
[----:B--2---:R-:W-:Y:S06]  /*6a50*/  BAR.SYNC.DEFER_BLOCKING 0x1, 0x80 ;  /* 0x0042000000007b1d */ /* 0x004fec0000010000 */
[----:B------:R-:W-:Y:S05]  /*6a60*/  @P0 BRA `(.L_x_96) ;  /* 0x0000000000280947 */ /* 0x000fea0003800000 */
[----:B------:R-:W-:Y:S02]  /*6a70*/  UIADD3 UR4, UPT, UPT, UR49, 0x4200, URZ ;  /* 0x0000420031047890 */ /* 0x000fe4000fffe0ff */
[----:B------:R-:W-:Y:S01]  /*6a80*/  UIADD3 UR6, UP0, UPT, UR52, 0x680, URZ ;  /* 0x0000068034067890 */ /* 0x000fe2000ff1e0ff */
[----:B------:R-:W-:Y:S03]  /*6a90*/  UMOV UR43, UR36 ;  /* 0x00000024002b7c82 */ /* 0x000fe60008000000 */
[----:B------:R-:W-:Y:S01]  /*6aa0*/  MOV R166, UR4 ;  /* 0x0000000400a67c02 */ /* 0x000fe20008000f00 */
[----:B------:R-:W-:Y:S03]  /*6ab0*/  UIADD3.X UR7, UPT, UPT, URZ, UR53, URZ, UP0, !UPT ;  /* 0x00000035ff077290 */ /* 0x000fe600087fe4ff */
[----:B------:R-:W-:Y:S11]  /*6ac0*/  R2UR UR40, R166 ;  /* 0x00000000a62872ca */ /* 0x000ff600000e0000 */
[----:B------:R-:W-:Y:S02]  /*6ad0*/  @!UPT UIADD3 URZ, UPT, UPT, URZ, URZ, URZ ;  /* 0x000000fffffff290 */ /* 0x000fe4000fffe0ff */
[----:B------:R2:W-:Y:S01]  /*6ae0*/  UTMASTG.3D [UR40], [UR6] ;  /* 0x00000028060073b5 */ /* 0x0005e20008010000 */
[----:B------:R0:W-:Y:S01]  /*6af0*/  UTMACMDFLUSH ;  /* 0x00000000000079b7 */ /* 0x0001e20000000000 */
[----:B--2---:R-:W-:Y:S04]  /*6b00*/  DEPBAR.LE SB0, 0x1 ;  /* 0x000080400000791a */ /* 0x004fe80000000000 */
.L_x_96:
[----:B------:R-:W-:Y:S05]  /*6b10*/  BSYNC.RECONVERGENT B0 ;  /* 0x0000000000007941 */ /* 0x000fea0003800200 */
.L_x_95:
[----:B------:R-:W-:Y:S06]  /*6b20*/  BAR.SYNC.DEFER_BLOCKING 0x1, 0x80 ;  /* 0x0042000000007b1d */ /* 0x000fec0000010000 */
[----:B------:R-:W2:Y:S01]  /*6b30*/  @P6 SYNCS.PHASECHK.TRANS64.TRYWAIT P0, [R125+URZ+0x50], R126 ;  /* 0x0000507e7d0065a7 */ /* 0x000ea200080011ff */
[----:B------:R-:W-:Y:S01]  /*6b40*/  BSSY B1, `(.L_x_97) ;  /* 0x0000023000017945 */ /* 0x000fe20003800000 */
[----:B--2---:R-:W-:Y:S03]  /*6b50*/  @P6 SEL R117, RZ, 0x1, !P0 ;  /* 0x00000001ff756807 */ /* 0x004fe60004000000 */
[----:B------:R-:W-:Y:S05]  /*6b60*/  @!P6 BRA `(.L_x_98) ;  /* 0x000000000080e947 */ /* 0x000fea0003800000 */
[----:B------:R-:W-:Y:S01]  /*6b70*/  ISETP.NE.AND P1, PT, R118, RZ, PT ;  /* 0x000000ff7600720c */ /* 0x000fe20003f25270 */
[----:B------:R-:W-:Y:S01]  /*6b80*/  BSSY B0, `(.L_x_99) ;  /* 0x000000a000007945 */ /* 0x000fe20003800000 */
[----:B------:R-:W-:Y:S11]  /*6b90*/  ISETP.NE.AND P0, PT, R117, RZ, PT ;  /* 0x000000ff7500720c */ /* 0x000ff60003f05270 */
[----:B------:R-:W-:Y:S04]  /*6ba0*/  @P1 IMAD R119, R160, 0x2000, R119 ;  /* 0x00002000a0771824 */ /* 0x000fe800078e0277 */
[--C-:B------:R-:W-:Y:S01]  /*6bb0*/  @P1 IMAD.IADD R124, R124, 0x1, R119.reuse ;  /* 0x000000017c7c1824 */ /* 0x100fe200078e0277 */
[----:B------:R-:W-:Y:S01]  /*6bc0*/  @P1 IADD3 R3, PT, PT, R165, R119, RZ ;  /* 0x00000077a5031210 */ /* 0x000fe20007ffe0ff */
[----:B------:R-:W-:Y:S01]  /*6bd0*/  @P1 IMAD.IADD R2, R164, 0x1, R119 ;  /* 0x00000001a4021824 */ /* 0x000fe200078e0277 */
[----:B------:R-:W-:Y:S06]  /*6be0*/  @P0 BRA `(.L_x_100) ;  /* 0x00000000000c0947 */ /* 0x000fec0003800000 */
[----:B------:R-:W-:Y:S04]  /*6bf0*/  SHF.L.U32 R0, R159, 0x1f, RZ ;  /* 0x0000001f9f007819 */ /* 0x000fe800000006ff */
[----:B------:R-:W2:Y:S02]  /*6c00*/  SYNCS.PHASECHK.TRANS64.TRYWAIT P0, [R125+URZ+0x50], R0 ;  /* 0x000050007d0075a7 */ /* 0x000ea400080011ff */
[----:B--2---:R-:W-:Y:S05]  /*6c10*/  @!P0 BRA `(.L_x_101) ;  /* 0x00000020000c8947 */ /* 0x004fea0003800000 */
.L_x_100:
[----:B------:R-:W-:Y:S05]  /*6c20*/  BSYNC B0 ;  /* 0x0000000000007941 */ /* 0x000fea0003800000 */
.L_x_99:
[----:B------:R-:W-:Y:S01]  /*6c30*/  ISETP.NE.AND P0, PT, R118, RZ, PT ;  /* 0x000000ff7600720c */ /* 0x000fe20003f05270 */
[----:B--2---:R-:W-:Y:S02]  /*6c40*/  VIADD R125, R125, 0x60 ;  /* 0x000000607d7d7836 */ /* 0x004fe40000000000 */
[----:B------:R-:W-:Y:S02]  /*6c50*/  IMAD.U32 R0, RZ, RZ, UR37 ;  /* 0x00000025ff007e24 */ /* 0x000fe4000f8e00ff */
[----:B------:R-:W-:Y:S03]  /*6c60*/  VIADD R160, R160, 0x1 ;  /* 0x00000001a0a07836 */ /* 0x000fe60000000000 */
[----:B------:R-:W-:Y:S05]  /*6c70*/  PRMT R0, R0, 0x654, R125 ;  /* 0x0000065400007816 */ /* 0x000fea000000007d */
[----:B------:R2:W3:Y:S04]  /*6c80*/  @P0 LDS.128 R100, [R119+0x200] ;  /* 0x0002000077640984 */ /* 0x0004e80000000c00 */
[----:B------:R2:W4:Y:S04]  /*6c90*/  @P0 LDS.128 R88, [R3+0x200] ;  /* 0x0002000003580984 */ /* 0x0005280000000c00 */
        /* <DEDUP_REMOVED lines=12> */
[----:B--234-:R-:W-:Y:S02]  /*6d60*/  LOP3.LUT R159, R159, R0, RZ, 0x3c, !PT ;  /* 0x000000009f9f7212 */ /* 0x01cfe400078e3cff */
.L_x_98:
[----:B------:R-:W-:Y:S05]  /*6d70*/  BSYNC B1 ;  /* 0x0000000000017941 */ /* 0x000fea0003800000 */
.L_x_97:
[----:B------:R-:W-:Y:S05]  /*6d80*/  VIADD R3, R80, 0x40 ;  /* 0x0000004050037836 */ /* 0x000fea0000000000 */
[----:B------:R-:W-:Y:S04]  /*6d90*/  SHF.R.U32.HI R3, RZ, 0x15, R3 ;  /* 0x00000015ff037819 */ /* 0x000fe80000011603 */
[----:B------:R-:W-:Y:S11]  /*6da0*/  LOP3.LUT P0, RZ, R3, 0x3, R154, 0x48, !PT ;  /* 0x0000000303ff7812 */ /* 0x000ff6000780489a */
[----:B------:R-:W-:Y:S02]  /*6db0*/  @!UPT UIADD3 URZ, UPT, UPT, URZ, URZ, URZ ;  /* 0x000000fffffff290 */ /* 0x000fe4000fffe0ff */
[----:B------:R-:W-:Y:S05]  /*6dc0*/  @!P0 BRA `(.L_x_102) ;  /* 0x0000000000408947 */ /* 0x000fea0003800000 */
[----:B------:R-:W2:Y:S01]  /*6dd0*/  LDCU.64 UR8, c[0x4][0x70] ;  /* 0x01000e00ff0877ac */ /* 0x000ea20008000a00 */
[----:B------:R-:W-:Y:S01]  /*6de0*/  MOV R3, 0x0 ;  /* 0x0000000000037802 */ /* 0x000fe20000000f00 */
[----:B------:R-:W-:Y:S02]  /*6df0*/  HFMA2 R12, -RZ, RZ, 0, 5.9604644775390625e-08 ;  /* 0x00000001ff0c7431 */ /* 0x000fe400000001ff */
[----:B------:R-:W-:Y:S02]  /*6e00*/  IMAD.MOV.U32 R8, RZ, RZ, 0x192 ;  /* 0x00000192ff087424 */ /* 0x000fe400078e00ff */
[----:B------:R-:W-:Y:S01]  /*6e10*/  IMAD.MOV.U32 R13, RZ, RZ, RZ ;  /* 0x000000ffff0d7224 */ /* 0x000fe200078e00ff */
[----:B------:R-:W3:Y:S01]  /*6e20*/  LDCU.64 UR6, c[0x4][0x78] ;  /* 0x01000f00ff0677ac */ /* 0x000ee20008000a00 */
[----:B------:R-:W4:Y:S01]  /*6e30*/  LDC.64 R2, c[0x4][R3] ;  /* 0x0100000003027b82 */ /* 0x000f220000000a00 */
[----:B------:R-:W5:Y:S01]  /*6e40*/  LDCU.64 UR4, c[0x4][0x10] ;  /* 0x01000200ff0477ac */ /* 0x000f620008000a00 */
[----:B--2---:R-:W-:Y:S01]  /*6e50*/  MOV R5, UR9 ;  /* 0x0000000900057c02 */ /* 0x004fe20008000f00 */
[----:B------:R-:W-:Y:S01]  /*6e60*/  IMAD.U32 R4, RZ, RZ, UR8 ;  /* 0x00000008ff047e24 */ /* 0x000fe2000f8e00ff */
[----:B---3--:R-:W-:Y:S01]  /*6e70*/  MOV R7, UR7 ;  /* 0x0000000700077c02 */ /* 0x008fe20008000f00 */
[----:B------:R-:W-:Y:S01]  /*6e80*/  IMAD.U32 R6, RZ, RZ, UR6 ;  /* 0x00000006ff067e24 */ /* 0x000fe2000f8e00ff */
[----:B-----5:R-:W-:Y:S01]  /*6e90*/  MOV R11, UR5 ;  /* 0x00000005000b7c02 */ /* 0x020fe20008000f00 */
[----:B------:R-:W-:Y:S02]  /*6ea0*/  IMAD.U32 R10, RZ, RZ, UR4 ;  /* 0x00000004ff0a7e24 */ /* 0x000fe4000f8e00ff */
[----:B------:R-:W-:Y:S07]  /*6eb0*/  LEPC R20, `(.L_x_102) ;  /* 0x000000001014794e */ /* 0x000fee0000000000 */
[----:B-1--4-:R-:W-:Y:S05]  /*6ec0*/  CALL.ABS.NOINC R2 ;  /* 0x0000000002007343 */ /* 0x012fea0003c00000 */
.L_x_102:
[----:B------:R-:W-:Y:S01]  /*6ed0*/  ISETP.NE.AND P0, PT, R167, RZ, PT ;  /* 0x000000ffa700720c */ /* 0x000fe20003f05270 */
[----:B------:R-:W-:Y:S05]  /*6ee0*/  WARPSYNC.ALL ;  /* 0x0000000000007948 */ /* 0x000fea0003800000 */
[----:B------:R-:W-:Y:S01]  /*6ef0*/  IMAD.U32 R140, R102, 0x10000, RZ ;  /* 0x00010000668c7824 */ /* 0x000fe200078e00ff */
[----:B------:R-:W-:Y:S01]  /*6f00*/  R2UR UR4, R80 ;  /* 0x00000000500472ca */ /* 0x000fe200000e0000 */
[----:B------:R-:W-:Y:S01]  /*6f10*/  IMAD.U32 R134, R88, 0x10000, RZ ;  /* 0x0001000058867824 */ /* 0x000fe200078e00ff */
[C---:B------:R-:W-:Y:S01]  /*6f20*/  SHF.L.U32 R0, R100.reuse, 0x10, RZ ;  /* 0x0000001064007819 */ /* 0x040fe200000006ff */
[----:B-1----:R-:W-:Y:S01]  /*6f30*/  IMAD.U32 R119, R93, 0x10000, RZ ;  /* 0x000100005d777824 */ /* 0x002fe200078e00ff */
[----:B------:R-:W-:Y:S01]  /*6f40*/  PRMT R3, R100, 0x8880, RZ ;  /* 0x0000888064037816 */ /* 0x000fe200000000ff */
[----:B------:R-:W-:Y:S01]  /*6f50*/  IMAD.U32 R104, R98, 0x10000, RZ ;  /* 0x0001000062687824 */ /* 0x000fe200078e00ff */
[----:B------:R-:W-:Y:S01]  /*6f60*/  SHF.L.U32 R81, R100, 0x8, RZ ;  /* 0x0000000864517819 */ /* 0x000fe200000006ff */
[----:B------:R-:W-:Y:S01]  /*6f70*/  IMAD.SHL.U32 R127, R90, 0x100, RZ ;  /* 0x000001005a7f7824 */ /* 0x000fe200078e00ff */
[----:B------:R-:W-:Y:S01]  /*6f80*/  SHF.R.S32.HI R0, RZ, 0x18, R0 ;  /* 0x00000018ff007819 */ /* 0x000fe20000011400 */
[----:B------:R-:W-:Y:S01]  /*6f90*/  IMAD.SHL.U32 R112, R95, 0x100, RZ ;  /* 0x000001005f707824 */ /* 0x000fe200078e00ff */
[----:B------:R-:W-:Y:S01]  /*6fa0*/  SHF.R.S32.HI R81, RZ, 0x18, R81 ;  /* 0x00000018ff517819 */ /* 0x000fe20000011451 */
[----:B------:R-:W-:Y:S01]  /*6fb0*/  BSSY.RECONVERGENT B0, `(.L_x_103) ;  /* 0x0000121000007945 */ /* 0x000fe20003800200 */
[----:B------:R-:W-:Y:S01]  /*6fc0*/  SHF.R.S32.HI R2, RZ, 0x18, R100 ;  /* 0x00000018ff027819 */ /* 0x000fe20000011464 */
[----:B------:R-:W1:Y:S01]  /*6fd0*/  LDTM.x64 R4, tmem[UR4+0x40] ;  /* 0x00004004000479ee */ /* 0x000e620008340000 */
[----:B------:R-:W-:Y:S01]  /*6fe0*/  NOP ;  /* 0x0000000000007918 */ /* 0x000fe20000000000 */
[----:B------:R-:W-:Y:S02]  /*6ff0*/  SHF.R.S32.HI R84, RZ, 0x18, R101 ;  /* 0x00000018ff547819 */ /* 0x000fe40000011465 */
[----:B------:R-:W-:Y:S02]  /*7000*/  SHF.R.S32.HI R85, RZ, 0x18, R102 ;  /* 0x00000018ff557819 */ /* 0x000fe40000011466 */
[----:B------:R-:W-:Y:S02]  /*7010*/  SHF.R.S32.HI R86, RZ, 0x18, R103 ;  /* 0x00000018ff567819 */ /* 0x000fe40000011467 */
[----:B------:R-:W-:Y:S02]  /*7020*/  SHF.R.S32.HI R87, RZ, 0x18, R88 ;  /* 0x00000018ff577819 */ /* 0x000fe40000011458 */
[----:B------:R-:W-:Y:S02]  /*7030*/  R2UR UR5, R116 ;  /* 0x00000000740572ca */ /* 0x000fe400000e0000 */
[C---:B------:R-:W-:Y:S02]  /*7040*/  PRMT R143, R101.reuse, 0x8880, RZ ;  /* 0x00008880658f7816 */ /* 0x040fe400000000ff */
[----:B------:R-:W-:Y:S02]  /*7050*/  SHF.L.U32 R83, R101, 0x10, RZ ;  /* 0x0000001065537819 */ /* 0x000fe400000006ff */
[----:B------:R-:W-:Y:S02]  /*7060*/  PRMT R141, R102, 0x8880, RZ ;  /* 0x00008880668d7816 */ /* 0x000fe400000000ff */
[----:B------:R-:W-:Y:S02]  /*7070*/  SHF.R.S32.HI R83, RZ, 0x18, R83 ;  /* 0x00000018ff537819 */ /* 0x000fe40000011453 */
[C---:B------:R-:W-:Y:S02]  /*7080*/  PRMT R138, R103.reuse, 0x8880, RZ ;  /* 0x00008880678a7816 */ /* 0x040fe400000000ff */
[----:B------:R-:W-:Y:S01]  /*7090*/  SHF.L.U32 R137, R103, 0x10, RZ ;  /* 0x0000001067897819 */ /* 0x000fe200000006ff */
[----:B------:R-:W-:Y:S01]  /*70a0*/  UIADD3 UR5, UPT, UPT, UR5, 0xc0, URZ ;  /* 0x000000c005057890 */ /* 0x000fe2000fffe0ff */
[----:B-1----:R-:W-:Y:S01]  /*70b0*/  IMAD R4, R78, R4, RZ ;  /* 0x000000044e047224 */ /* 0x002fe200078e02ff */
[----:B------:R-:W-:Y:S01]  /*70c0*/  PRMT R135, R88, 0x8880, RZ ;  /* 0x0000888058877816 */ /* 0x000fe200000000ff */
[C---:B------:R-:W-:Y:S01]  /*70d0*/  IMAD R5, R78.reuse, R5, RZ ;  /* 0x000000054e057224 */ /* 0x040fe200078e02ff */
[----:B------:R-:W-:Y:S01]  /*70e0*/  UPRMT UR5, UR37, 0x654, UR5 ;  /* 0x0000065425057896 */ /* 0x000fe20008000005 */
[----:B------:R-:W-:Y:S01]  /*70f0*/  IMAD R4, R3, R82, R4 ;  /* 0x0000005203047224 */ /* 0x000fe200078e0204 */
[C---:B------:R-:W-:Y:S01]  /*7100*/  PRMT R132, R89.reuse, 0x8880, RZ ;  /* 0x0000888059847816 */ /* 0x040fe200000000ff */
[----:B------:R-:W-:Y:S01]  /*7110*/  IMAD R6, R78, R6, RZ ;  /* 0x000000064e067224 */ /* 0x000fe200078e02ff */
[----:B------:R-:W-:Y:S01]  /*7120*/  SHF.L.U32 R131, R89, 0x10, RZ ;  /* 0x0000001059837819 */ /* 0x000fe200000006ff */
[----:B------:R-:W-:Y:S01]  /*7130*/  IMAD R5, R0, R82, R5 ;  /* 0x0000005200057224 */ /* 0x000fe200078e0205 */
[----:B------:R-:W-:Y:S01]  /*7140*/  PRMT R129, R90, 0x8880, RZ ;  /* 0x000088805a817816 */ /* 0x000fe200000000ff */
[----:B------:R-:W-:Y:S01]  /*7150*/  IMAD R0, R78, R16, RZ ;  /* 0x000000104e007224 */ /* 0x000fe200078e02ff */
[----:B------:R-:W-:Y:S01]  /*7160*/  SHF.L.U32 R128, R90, 0x10, RZ ;  /* 0x000000105a807819 */ /* 0x000fe200000006ff */
[C---:B------:R-:W-:Y:S01]  /*7170*/  IMAD R7, R78.reuse, R7, RZ ;  /* 0x000000074e077224 */ /* 0x040fe200078e02ff */
[----:B------:R-:W-:Y:S01]  /*7180*/  SYNCS.ARRIVE.TRANS64.RED.A1T0 RZ, [UR5], RZ ;  /* 0x000000ffffff79a7 */ /* 0x000fe20008100405 */
[C---:B------:R-:W-:Y:S01]  /*7190*/  IMAD R16, R78.reuse, R20, RZ ;  /* 0x000000144e107224 */ /* 0x040fe200078e02ff */
[C---:B------:R-:W-:Y:S01]  /*71a0*/  PRMT R126, R91.reuse, 0x8880, RZ ;  /* 0x000088805b7e7816 */ /* 0x040fe200000000ff */
[C---:B------:R-:W-:Y:S01]  /*71b0*/  IMAD R20, R78.reuse, R24, RZ ;  /* 0x000000184e147224 */ /* 0x040fe200078e02ff */
[----:B------:R-:W-:Y:S01]  /*71c0*/  SHF.L.U32 R125, R91, 0x10, RZ ;  /* 0x000000105b7d7819 */ /* 0x000fe200000006ff */
[----:B------:R-:W-:Y:S01]  /*71d0*/  IMAD R6, R81, R82, R6 ;  /* 0x0000005251067224 */ /* 0x000fe200078e0206 */
[----:B------:R-:W-:Y:S01]  /*71e0*/  MOV R81, R143 ;  /* 0x0000008f00517202 */ /* 0x000fe20000000f00 */
[----:B------:R-:W-:Y:S01]  /*71f0*/  IMAD R24, R78, R28, RZ ;  /* 0x0000001c4e187224 */ /* 0x000fe200078e02ff */
[----:B------:R-:W-:Y:S01]  /*7200*/  PRMT R123, R92, 0x8880, RZ ;  /* 0x000088805c7b7816 */ /* 0x000fe200000000ff */
[----:B------:R-:W-:Y:S01]  /*7210*/  IMAD R28, R78, R32, RZ ;  /* 0x000000204e1c7224 */ /* 0x000fe200078e02ff */
[----:B------:R-:W-:Y:S01]  /*7220*/  SHF.L.U32 R122, R92, 0x10, RZ ;  /* 0x000000105c7a7819 */ /* 0x000fe200000006ff */
[----:B------:R-:W-:Y:S01]  /*7230*/  IMAD R7, R2, R82, R7 ;  /* 0x0000005202077224 */ /* 0x000fe200078e0207 */
[----:B------:R-:W-:Y:S01]  /*7240*/  PRMT R120, R93, 0x8880, RZ ;  /* 0x000088805d787816 */ /* 0x000fe200000000ff */
[----:B------:R-:W-:Y:S01]  /*7250*/  IMAD R32, R78, R36, RZ ;  /* 0x000000244e207224 */ /* 0x000fe200078e02ff */
[----:B------:R-:W-:Y:S01]  /*7260*/  PRMT R117, R94, 0x8880, RZ ;  /* 0x000088805e757816 */ /* 0x000fe200000000ff */
[----:B------:R-:W-:Y:S01]  /*7270*/  IMAD R2, R78, R17, RZ ;  /* 0x000000114e027224 */ /* 0x000fe200078e02ff */
[----:B------:R-:W-:Y:S01]  /*7280*/  SHF.L.U32 R116, R94, 0x10, RZ ;  /* 0x000000105e747819 */ /* 0x000fe200000006ff */
[----:B------:R-:W-:Y:S01]  /*7290*/  IMAD R36, R78, R40, RZ ;  /* 0x000000284e247224 */ /* 0x000fe200078e02ff */
[----:B------:R-:W-:Y:S01]  /*72a0*/  SHF.L.U32 R115, R94, 0x8, RZ ;  /* 0x000000085e737819 */ /* 0x000fe200000006ff */
[C---:B------:R-:W-:Y:S01]  /*72b0*/  IMAD R17, R78.reuse, R21, RZ ;  /* 0x000000154e117224 */ /* 0x040fe200078e02ff */
[C---:B------:R-:W-:Y:S01]  /*72c0*/  PRMT R114, R95.reuse, 0x8880, RZ ;  /* 0x000088805f727816 */ /* 0x040fe200000000ff */
[C---:B------:R-:W-:Y:S01]  /*72d0*/  IMAD R40, R78.reuse, R44, RZ ;  /* 0x0000002c4e287224 */ /* 0x040fe200078e02ff */
[----:B------:R-:W-:Y:S01]  /*72e0*/  SHF.L.U32 R113, R95, 0x10, RZ ;  /* 0x000000105f717819 */ /* 0x000fe200000006ff */
[----:B------:R-:W-:Y:S01]  /*72f0*/  IMAD R21, R78, R25, RZ ;  /* 0x000000194e157224 */ /* 0x000fe200078e02ff */
[----:B------:R-:W-:Y:S01]  /*7300*/  PRMT R111, R96, 0x8880, RZ ;  /* 0x00008880606f7816 */ /* 0x000fe200000000ff */
        /* <DEDUP_REMOVED lines=8> */
[C---:B------:R-:W-:Y:S01]  /*7390*/  IMAD R52, R78.reuse, R56, RZ ;  /* 0x000000384e347224 */ /* 0x040fe200078e02ff */
[----:B------:R-:W-:Y:S01]  /*73a0*/  SHF.L.U32 R142, R101, 0x8, RZ ;  /* 0x00000008658e7819 */ /* 0x000fe200000006ff */
[C---:B------:R-:W-:Y:S01]  /*73b0*/  IMAD R8, R78.reuse, R8, RZ ;  /* 0x000000084e087224 */ /* 0x040fe200078e02ff */
[C---:B------:R-:W-:Y:S01]  /*73c0*/  SHF.L.U32 R101, R99.reuse, 0x10, RZ ;  /* 0x0000001063657819 */ /* 0x040fe200000006ff */
[----:B------:R-:W-:Y:S01]  /*73d0*/  IMAD R33, R78, R37, RZ ;  /* 0x000000254e217224 */ /* 0x000fe200078e02ff */
[----:B------:R-:W-:Y:S01]  /*73e0*/  SHF.L.U32 R139, R102, 0x8, RZ ;  /* 0x00000008668b7819 */ /* 0x000fe200000006ff */
[C---:B------:R-:W-:Y:S01]  /*73f0*/  IMAD R56, R78.reuse, R60, RZ ;  /* 0x0000003c4e387224 */ /* 0x040fe200078e02ff */
[----:B------:R-:W-:Y:S01]  /*7400*/  PRMT R102, R99, 0x8880, RZ ;  /* 0x0000888063667816 */ /* 0x000fe200000000ff */
[C---:B------:R-:W-:Y:S01]  /*7410*/  IMAD R37, R78.reuse, R41, RZ ;  /* 0x000000294e257224 */ /* 0x040fe200078e02ff */
[----:B------:R-:W-:Y:S01]  /*7420*/  SHF.L.U32 R136, R103, 0x8, RZ ;  /* 0x0000000867887819 */ /* 0x000fe200000006ff */
[C---:B------:R-:W-:Y:S01]  /*7430*/  IMAD R60, R78.reuse, R64, RZ ;  /* 0x000000404e3c7224 */ /* 0x040fe200078e02ff */
[----:B------:R-:W-:Y:S01]  /*7440*/  I2IP.S8.S32.SAT R64, R7, R6, RZ ;  /* 0x0000000607407239 */ /* 0x000fe200000014ff */
[C---:B------:R-:W-:Y:S01]  /*7450*/  IMAD R9, R78.reuse, R9, RZ ;  /* 0x000000094e097224 */ /* 0x040fe200078e02ff */
[----:B------:R-:W-:Y:S01]  /*7460*/  SHF.R.S32.HI R6, RZ, 0x18, R140 ;  /* 0x00000018ff067819 */ /* 0x000fe2000001148c */
[C---:B------:R-:W-:Y:S01]  /*7470*/  IMAD R41, R78.reuse, R45, RZ ;  /* 0x0000002d4e297224 */ /* 0x040fe200078e02ff */
[----:B------:R-:W-:Y:S01]  /*7480*/  SHF.R.S32.HI R7, RZ, 0x18, R142 ;  /* 0x00000018ff077819 */ /* 0x000fe2000001148e */
[----:B------:R-:W-:Y:S01]  /*7490*/  IMAD R45, R78, R49, RZ ;  /* 0x000000314e2d7224 */ /* 0x000fe200078e02ff */
[----:B------:R-:W-:Y:S01]  /*74a0*/  SHF.L.U32 R133, R88, 0x8, RZ ;  /* 0x0000000858857819 */ /* 0x000fe200000006ff */
[C---:B------:R-:W-:Y:S01]  /*74b0*/  IMAD R10, R78.reuse, R10, RZ ;  /* 0x0000000a4e0a7224 */ /* 0x040fe200078e02ff */
[----:B------:R-:W-:Y:S01]  /*74c0*/  SHF.R.S32.HI R88, RZ, 0x18, R89 ;  /* 0x00000018ff587819 */ /* 0x000fe20000011459 */
[C---:B------:R-:W-:Y:S01]  /*74d0*/  IMAD R49, R78.reuse, R53, RZ ;  /* 0x000000354e317224 */ /* 0x040fe200078e02ff */
[----:B------:R-:W-:Y:S01]  /*74e0*/  SHF.L.U32 R130, R89, 0x8, RZ ;  /* 0x0000000859827819 */ /* 0x000fe200000006ff */
[-C--:B------:R-:W-:Y:S01]  /*74f0*/  IMAD R8, R81, R82.reuse, R8 ;  /* 0x0000005251087224 */ /* 0x080fe200078e0208 */
[----:B------:R-:W-:Y:S01]  /*7500*/  SHF.R.S32.HI R81, RZ, 0x18, R139 ;  /* 0x00000018ff517819 */ /* 0x000fe2000001148b */
[C---:B------:R-:W-:Y:S01]  /*7510*/  IMAD R53, R78.reuse, R57, RZ ;  /* 0x000000394e357224 */ /* 0x040fe200078e02ff */
[----:B------:R-:W-:Y:S01]  /*7520*/  SHF.R.S32.HI R89, RZ, 0x18, R90 ;  /* 0x00000018ff597819 */ /* 0x000fe2000001145a */
[C---:B------:R-:W-:Y:S01]  /*7530*/  IMAD R11, R78.reuse, R11, RZ ;  /* 0x0000000b4e0b7224 */ /* 0x040fe200078e02ff */
[----:B------:R-:W-:Y:S01]  /*7540*/  SHF.R.S32.HI R90, RZ, 0x18, R91 ;  /* 0x00000018ff5a7819 */ /* 0x000fe2000001145b */
[C---:B------:R-:W-:Y:S01]  /*7550*/  IMAD R57, R78.reuse, R61, RZ ;  /* 0x0000003d4e397224 */ /* 0x040fe200078e02ff */
[----:B------:R-:W-:Y:S01]  /*7560*/  SHF.L.U32 R124, R91, 0x8, RZ ;  /* 0x000000085b7c7819 */ /* 0x000fe200000006ff */
[----:B------:R-:W-:Y:S01]  /*7570*/  IMAD R9, R83, R82, R9 ;  /* 0x0000005253097224 */ /* 0x000fe200078e0209 */
[----:B------:R-:W-:Y:S01]  /*7580*/  SHF.R.S32.HI R91, RZ, 0x18, R92 ;  /* 0x00000018ff5b7819 */ /* 0x000fe2000001145c */
[----:B------:R-:W-:Y:S01]  /*7590*/  IMAD R61, R78, R65, RZ ;  /* 0x000000414e3d7224 */ /* 0x000fe200078e02ff */
[----:B------:R-:W-:Y:S01]  /*75a0*/  SHF.L.U32 R121, R92, 0x8, RZ ;  /* 0x000000085c797819 */ /* 0x000fe200000006ff */
[C---:B------:R-:W-:Y:S01]  /*75b0*/  IMAD R12, R78.reuse, R12, RZ ;  /* 0x0000000c4e0c7224 */ /* 0x040fe200078e02ff */
[----:B------:R-:W-:Y:S01]  /*75c0*/  SHF.R.S32.HI R92, RZ, 0x18, R93 ;  /* 0x00000018ff5c7819 */ /* 0x000fe2000001145d */
[----:B------:R-:W-:Y:S01]  /*75d0*/  IMAD.MOV.U32 R65, RZ, RZ, R141 ;  /* 0x000000ffff417224 */ /* 0x000fe200078e008d */
[----:B------:R-:W-:Y:S01]  /*75e0*/  SHF.L.U32 R118, R93, 0x8, RZ ;  /* 0x000000085d767819 */ /* 0x000fe200000006ff */
[----:B------:R-:W-:Y:S01]  /*75f0*/  IMAD R10, R7, R82, R10 ;  /* 0x00000052070a7224 */ /* 0x000fe200078e020a */
[----:B------:R-:W-:Y:S01]  /*7600*/  MOV R7, R138 ;  /* 0x0000008a00077202 */ /* 0x000fe20000000f00 */
[----:B------:R-:W-:Y:S01]  /*7610*/  IMAD R13, R78, R13, RZ ;  /* 0x0000000d4e0d7224 */ /* 0x000fe200078e02ff */
[----:B------:R-:W-:Y:S01]  /*7620*/  SHF.R.S32.HI R93, RZ, 0x18, R94 ;  /* 0x00000018ff5d7819 */ /* 0x000fe2000001145e */
[----:B------:R-:W-:Y:S01]  /*7630*/  IMAD R11, R84, R82, R11 ;  /* 0x00000052540b7224 */ /* 0x000fe200078e020b */
[----:B------:R-:W-:Y:S01]  /*7640*/  I2IP.S8.S32.SAT R84, R5, R4, R64 ;  /* 0x0000000405547239 */ /* 0x000fe20000001440 */
[C---:B------:R-:W-:Y:S01]  /*7650*/  IMAD R14, R78.reuse, R14, RZ ;  /* 0x0000000e4e0e7224 */ /* 0x040fe200078e02ff */
[----:B------:R-:W-:Y:S01]  /*7660*/  SHF.R.S32.HI R5, RZ, 0x18, R137 ;  /* 0x00000018ff057819 */ /* 0x000fe20000011489 */
[----:B------:R-:W-:Y:S01]  /*7670*/  IMAD R12, R65, R82, R12 ;  /* 0x00000052410c7224 */ /* 0x000fe200078e020c */
[----:B------:R-:W-:Y:S01]  /*7680*/  I2IP.S8.S32.SAT R10, R11, R10, RZ ;  /* 0x0000000a0b0a7239 */ /* 0x000fe200000014ff */
[----:B------:R-:W-:Y:S01]  /*7690*/  IMAD R15, R78, R15, RZ ;  /* 0x0000000f4e0f7224 */ /* 0x000fe200078e02ff */
[----:B------:R-:W-:Y:S01]  /*76a0*/  SHF.R.S32.HI R94, RZ, 0x18, R95 ;  /* 0x00000018ff5e7819 */ /* 0x000fe2000001145f */
[-C--:B------:R-:W-:Y:S01]  /*76b0*/  IMAD R13, R6, R82.reuse, R13 ;  /* 0x00000052060d7224 */ /* 0x080fe200078e020d */
[----:B------:R-:W-:Y:S01]  /*76c0*/  SHF.R.S32.HI R6, RZ, 0x18, R134 ;  /* 0x00000018ff067819 */ /* 0x000fe20000011486 */
[-C--:B------:R-:W-:Y:S01]  /*76d0*/  IMAD R14, R81, R82.reuse, R14 ;  /* 0x00000052510e7224 */ /* 0x080fe200078e020e */
        /* <DEDUP_REMOVED lines=10> */
[----:B------:R-:W-:Y:S01]  /*7780*/  MOV R5, R135 ;  /* 0x0000008700057202 */ /* 0x000fe20000000f00 */
[-C--:B------:R-:W-:Y:S01]  /*7790*/  IMAD R3, R4, R82.reuse, R3 ;  /* 0x0000005204037224 */ /* 0x080fe200078e0203 */
[----:B------:R-:W-:Y:S01]  /*77a0*/  SHF.R.S32.HI R4, RZ, 0x18, R131 ;  /* 0x00000018ff047819 */ /* 0x000fe20000011483 */
[----:B------:R-:W-:Y:S01]  /*77b0*/  IMAD R19, R86, R82, R19 ;  /* 0x0000005256137224 */ /* 0x000fe200078e0213 */
[----:B------:R-:W-:Y:S01]  /*77c0*/  I2IP.S8.S32.SAT R86, R13, R12, R14 ;  /* 0x0000000c0d567239 */ /* 0x000fe2000000140e */
[----:B------:R-:W-:Y:S01]  /*77d0*/  IMAD R18, R78, R22, RZ ;  /* 0x000000164e127224 */ /* 0x000fe200078e02ff */
[----:B------:R-:W-:Y:S01]  /*77e0*/  SHF.L.U32 R109, R96, 0x8, RZ ;  /* 0x00000008606d7819 */ /* 0x000fe200000006ff */
[----:B------:R-:W-:Y:S01]  /*77f0*/  IMAD R16, R5, R82, R16 ;  /* 0x0000005205107224 */ /* 0x000fe200078e0210 */
[----:B------:R-:W-:Y:S01]  /*7800*/  I2IP.S8.S32.SAT R19, R19, R3, RZ ;  /* 0x0000000313137239 */ /* 0x000fe200000014ff */
[----:B------:R-:W-:Y:S01]  /*7810*/  IMAD R23, R78, R23, RZ ;  /* 0x000000174e177224 */ /* 0x000fe200078e02ff */
[----:B------:R-:W-:Y:S01]  /*7820*/  MOV R3, R132 ;  /* 0x0000008400037202 */ /* 0x000fe20000000f00 */
[-C--:B------:R-:W-:Y:S01]  /*7830*/  IMAD R17, R6, R82.reuse, R17 ;  /* 0x0000005206117224 */ /* 0x080fe200078e0211 */
[----:B------:R-:W-:Y:S01]  /*7840*/  MOV R5, R129 ;  /* 0x0000008100057202 */ /* 0x000fe20000000f00 */
[-C--:B------:R-:W-:Y:S01]  /*7850*/  IMAD R18, R7, R82.reuse, R18 ;  /* 0x0000005207127224 */ /* 0x080fe200078e0212 */
[----:B------:R-:W-:Y:S01]  /*7860*/  SHF.R.S32.HI R7, RZ, 0x18, R127 ;  /* 0x00000018ff077819 */ /* 0x000fe2000001147f */
[----:B------:R-:W-:Y:S01]  /*7870*/  IMAD R23, R87, R82, R23 ;  /* 0x0000005257177224 */ /* 0x000fe200078e0217 */
[----:B------:R-:W-:Y:S01]  /*7880*/  I2IP.S8.S32.SAT R87, R2, R0, R19 ;  /* 0x0000000002577239 */ /* 0x000fe20000001413 */
[----:B------:R-:W-:Y:S01]  /*7890*/  IMAD R20, R3, R82, R20 ;  /* 0x0000005203147224 */ /* 0x000fe200078e0214 */
[----:B------:R-:W-:Y:S01]  /*78a0*/  SHF.R.S32.HI R3, RZ, 0x18, R130 ;  /* 0x00000018ff037819 */ /* 0x000fe20000011482 */
[C---:B------:R-:W-:Y:S01]  /*78b0*/  IMAD R22, R78.reuse, R26, RZ ;  /* 0x0000001a4e167224 */ /* 0x040fe200078e02ff */
[----:B------:R-:W-:Y:S01]  /*78c0*/  I2IP.S8.S32.SAT R18, R23, R18, RZ ;  /* 0x0000001217127239 */ /* 0x000fe200000014ff */
[----:B------:R-:W-:Y:S01]  /*78d0*/  IMAD R27, R78, R27, RZ ;  /* 0x0000001b4e1b7224 */ /* 0x000fe200078e02ff */
[----:B------:R1:W-:Y:S01]  /*78e0*/  STS.128 [R153+UR49+0x6200], R84 ;  /* 0x0062005499007988 */ /* 0x0003e20008000c31 */
[----:B------:R-:W-:Y:S01]  /*78f0*/  IMAD R21, R4, R82, R21 ;  /* 0x0000005204157224 */ /* 0x000fe200078e0215 */
[----:B------:R-:W-:Y:S01]  /*7900*/  I2IP.S8.S32.SAT R16, R17, R16, R18 ;  /* 0x0000001011107239 */ /* 0x000fe20000001412 */
[-C--:B------:R-:W-:Y:S01]  /*7910*/  IMAD R22, R3, R82.reuse, R22 ;  /* 0x0000005203167224 */ /* 0x080fe200078e0216 */
[----:B------:R-:W-:Y:S01]  /*7920*/  SHF.R.S32.HI R0, RZ, 0x18, R128 ;  /* 0x00000018ff007819 */ /* 0x000fe20000011480 */
[----:B------:R-:W-:Y:S01]  /*7930*/  IMAD R27, R88, R82, R27 ;  /* 0x00000052581b7224 */ /* 0x000fe200078e021b */
[----:B------:R-:W-:Y:S01]  /*7940*/  SHF.R.S32.HI R96, RZ, 0x18, R97 ;  /* 0x00000018ff607819 */ /* 0x000fe20000011461 */
[C---:B------:R-:W-:Y:S01]  /*7950*/  IMAD R26, R78.reuse, R30, RZ ;  /* 0x0000001e4e1a7224 */ /* 0x040fe200078e02ff */
[----:B------:R-:W-:Y:S01]  /*7960*/  SHF.L.U32 R106, R97, 0x8, RZ ;  /* 0x00000008616a7819 */ /* 0x000fe200000006ff */
[----:B------:R-:W-:Y:S01]  /*7970*/  IMAD R24, R5, R82, R24 ;  /* 0x0000005205187224 */ /* 0x000fe200078e0218 */
[----:B------:R-:W-:Y:S01]  /*7980*/  I2IP.S8.S32.SAT R17, R27, R22, RZ ;  /* 0x000000161b117239 */ /* 0x000fe200000014ff */
[----:B------:R-:W-:Y:S01]  /*7990*/  IMAD R31, R78, R31, RZ ;  /* 0x0000001f4e1f7224 */ /* 0x000fe200078e02ff */
[----:B------:R-:W-:Y:S01]  /*79a0*/  SHF.R.S32.HI R5, RZ, 0x18, R124 ;  /* 0x00000018ff057819 */ /* 0x000fe2000001147c */
[----:B------:R-:W-:Y:S01]  /*79b0*/  IMAD R25, R0, R82, R25 ;  /* 0x0000005200197224 */ /* 0x000fe200078e0219 */
[----:B------:R-:W-:Y:S01]  /*79c0*/  I2IP.S8.S32.SAT R17, R21, R20, R17 ;  /* 0x0000001415117239 */ /* 0x000fe20000001411 */
[-C--:B------:R-:W-:Y:S01]  /*79d0*/  IMAD R26, R7, R82.reuse, R26 ;  /* 0x00000052071a7224 */ /* 0x080fe200078e021a */
[----:B------:R-:W-:Y:S01]  /*79e0*/  SHF.R.S32.HI R0, RZ, 0x18, R125 ;  /* 0x00000018ff007819 */ /* 0x000fe2000001147d */
[----:B------:R-:W-:Y:S01]  /*79f0*/  IMAD.MOV.U32 R3, RZ, RZ, R126 ;  /* 0x000000ffff037224 */ /* 0x000fe200078e007e */
[----:B------:R-:W-:Y:S01]  /*7a00*/  SHF.R.S32.HI R7, RZ, 0x18, R118 ;  /* 0x00000018ff077819 */ /* 0x000fe20000011476 */
[----:B------:R-:W-:Y:S01]  /*7a10*/  IMAD R31, R89, R82, R31 ;  /* 0x00000052591f7224 */ /* 0x000fe200078e021f */
[----:B------:R-:W-:Y:S01]  /*7a20*/  SHF.R.S32.HI R97, RZ, 0x18, R98 ;  /* 0x00000018ff617819 */ /* 0x000fe20000011462 */
[----:B------:R-:W-:Y:S01]  /*7a30*/  IMAD R30, R78, R34, RZ ;  /* 0x000000224e1e7224 */ /* 0x000fe200078e02ff */
[----:B------:R-:W-:Y:S01]  /*7a40*/  SHF.L.U32 R103, R98, 0x8, RZ ;  /* 0x0000000862677819 */ /* 0x000fe200000006ff */
[----:B------:R-:W-:Y:S01]  /*7a50*/  IMAD R28, R3, R82, R28 ;  /* 0x00000052031c7224 */ /* 0x000fe200078e021c */
[----:B------:R-:W-:Y:S01]  /*7a60*/  I2IP.S8.S32.SAT R18, R31, R26, RZ ;  /* 0x0000001a1f127239 */ /* 0x000fe200000014ff */
[----:B------:R-:W-:Y:S01]  /*7a70*/  IMAD R35, R78, R35, RZ ;  /* 0x000000234e237224 */ /* 0x000fe200078e02ff */
[----:B------:R-:W-:Y:S01]  /*7a80*/  MOV R3, R123 ;  /* 0x0000007b00037202 */ /* 0x000fe20000000f00 */
[----:B------:R-:W-:Y:S01]  /*7a90*/  IMAD R29, R0, R82, R29 ;  /* 0x00000052001d7224 */ /* 0x000fe200078e021d */
[----:B------:R-:W-:Y:S01]  /*7aa0*/  I2IP.S8.S32.SAT R18, R25, R24, R18 ;  /* 0x0000001819127239 */ /* 0x000fe20000001412 */
[-C--:B------:R-:W-:Y:S01]  /*7ab0*/  IMAD R30, R5, R82.reuse, R30 ;  /* 0x00000052051e7224 */ /* 0x080fe200078e021e */
[----:B------:R-:W-:Y:S01]  /*7ac0*/  SHF.R.S32.HI R0, RZ, 0x18, R122 ;  /* 0x00000018ff007819 */ /* 0x000fe2000001147a */
[----:B------:R-:W-:Y:S01]  /*7ad0*/  IMAD R35, R90, R82, R35 ;  /* 0x000000525a237224 */ /* 0x000fe200078e0223 */
[----:B------:R-:W-:Y:S01]  /*7ae0*/  MOV R5, R120 ;  /* 0x0000007800057202 */ /* 0x000fe20000000f00 */
[----:B------:R-:W-:Y:S01]  /*7af0*/  IMAD R32, R3, R82, R32 ;  /* 0x0000005203207224 */ /* 0x000fe200078e0220 */
[----:B------:R-:W-:Y:S01]  /*7b00*/  SHF.R.S32.HI R3, RZ, 0x18, R121 ;  /* 0x00000018ff037819 */ /* 0x000fe20000011479 */
[C---:B------:R-:W-:Y:S01]  /*7b10*/  IMAD R34, R78.reuse, R38, RZ ;  /* 0x000000264e227224 */ /* 0x040fe200078e02ff */
[----:B------:R-:W-:Y:S01]  /*7b20*/  I2IP.S8.S32.SAT R19, R35, R30, RZ ;  /* 0x0000001e23137239 */ /* 0x000fe200000014ff */
[----:B------:R-:W-:Y:S01]  /*7b30*/  IMAD R39, R78, R39, RZ ;  /* 0x000000274e277224 */ /* 0x000fe200078e02ff */
[----:B------:R-:W-:Y:S01]  /*7b40*/  SHF.R.S32.HI R98, RZ, 0x18, R99 ;  /* 0x00000018ff627819 */ /* 0x000fe20000011463 */
[----:B------:R-:W-:Y:S01]  /*7b50*/  IMAD R33, R0, R82, R33 ;  /* 0x0000005200217224 */ /* 0x000fe200078e0221 */
[----:B------:R-:W-:Y:S01]  /*7b60*/  I2IP.S8.S32.SAT R19, R29, R28, R19 ;  /* 0x0000001c1d137239 */ /* 0x000fe20000001413 */
[-C--:B------:R-:W-:Y:S01]  /*7b70*/  IMAD R34, R3, R82.reuse, R34 ;  /* 0x0000005203227224 */ /* 0x080fe200078e0222 */
[----:B------:R-:W-:Y:S01]  /*7b80*/  SHF.R.S32.HI R0, RZ, 0x18, R119 ;  /* 0x00000018ff007819 */ /* 0x000fe20000011477 */
[----:B------:R-:W-:Y:S01]  /*7b90*/  IMAD R39, R91, R82, R39 ;  /* 0x000000525b277224 */ /* 0x000fe200078e0227 */
[----:B------:R-:W-:Y:S01]  /*7ba0*/  MOV R3, R117 ;  /* 0x0000007500037202 */ /* 0x000fe20000000f00 */
[C---:B------:R-:W-:Y:S01]  /*7bb0*/  IMAD R38, R78.reuse, R42, RZ ;  /* 0x0000002a4e267224 */ /* 0x040fe200078e02ff */
[----:B------:R1:W-:Y:S01]  /*7bc0*/  STS.128 [R172+0x6200], R16 ;  /* 0x00620010ac007388 */ /* 0x0003e20000000c00 */
        /* <DEDUP_REMOVED lines=8> */
[-C--:B------:R-:W-:Y:S01]  /*7c50*/  IMAD R43, R92, R82.reuse, R43 ;  /* 0x000000525c2b7224 */ /* 0x080fe200078e022b */
[----:B------:R-:W-:Y:S01]  /*7c60*/  SHF.R.S32.HI R7, RZ, 0x18, R112 ;  /* 0x00000018ff077819 */ /* 0x000fe20000011470 */
[----:B------:R-:W-:Y:S01]  /*7c70*/  IMAD R40, R3, R82, R40 ;  /* 0x0000005203287224 */ /* 0x000fe200078e0228 */
[----:B------:R-:W-:Y:S01]  /*7c80*/  SHF.R.S32.HI R3, RZ, 0x18, R115 ;  /* 0x00000018ff037819 */ /* 0x000fe20000011473 */
[C---:B------:R-:W-:Y:S01]  /*7c90*/  IMAD R42, R78.reuse, R46, RZ ;  /* 0x0000002e4e2a7224 */ /* 0x040fe200078e02ff */
[----:B------:R-:W-:Y:S01]  /*7ca0*/  I2IP.S8.S32.SAT R38, R43, R38, RZ ;  /* 0x000000262b267239 */ /* 0x000fe200000014ff */
[----:B------:R-:W-:Y:S01]  /*7cb0*/  IMAD R47, R78, R47, RZ ;  /* 0x0000002f4e2f7224 */ /* 0x000fe200078e02ff */
[----:B------:R-:W-:Y:S01]  /*7cc0*/  SHF.L.U32 R100, R99, 0x8, RZ ;  /* 0x0000000863647819 */ /* 0x000fe200000006ff */
[----:B------:R-:W-:Y:S01]  /*7cd0*/  IMAD R41, R0, R82, R41 ;  /* 0x0000005200297224 */ /* 0x000fe200078e0229 */
[----:B------:R-:W-:Y:S01]  /*7ce0*/  I2IP.S8.S32.SAT R33, R37, R36, R38 ;  /* 0x0000002425217239 */ /* 0x000fe20000001426 */
[-C--:B------:R-:W-:Y:S01]  /*7cf0*/  IMAD R42, R3, R82.reuse, R42 ;  /* 0x00000052032a7224 */ /* 0x080fe200078e022a */
[----:B------:R-:W-:Y:S01]  /*7d00*/  SHF.R.S32.HI R0, RZ, 0x18, R113 ;  /* 0x00000018ff007819 */ /* 0x000fe20000011471 */
[----:B------:R-:W-:Y:S01]  /*7d10*/  IMAD R47, R93, R82, R47 ;  /* 0x000000525d2f7224 */ /* 0x000fe200078e022f */
[----:B------:R-:W-:Y:S01]  /*7d20*/  IADD3 R76, PT, PT, R76, 0x1, RZ ;  /* 0x000000014c4c7810 */ /* 0x000fe20007ffe0ff */
[C---:B------:R-:W-:Y:S02]  /*7d30*/  IMAD R46, R78.reuse, R50, RZ ;  /* 0x000000324e2e7224 */ /* 0x040fe400078e02ff */
        /* <DEDUP_REMOVED lines=8> */
[----:B------:R-:W-:Y:S02]  /*7dc0*/  IMAD.MOV.U32 R3, RZ, RZ, R111 ;  /* 0x000000ffff037224 */ /* 0x000fe400078e006f */
[-C--:B------:R-:W-:Y:S02]  /*7dd0*/  IMAD R51, R94, R82.reuse, R51 ;  /* 0x000000525e337224 */ /* 0x080fe400078e0233 */
[----:B------:R-:W-:Y:S01]  /*7de0*/  IMAD R48, R3, R82, R48 ;  /* 0x0000005203307224 */ /* 0x000fe200078e0230 */
[----:B------:R-:W-:Y:S01]  /*7df0*/  SHF.R.S32.HI R3, RZ, 0x18, R109 ;  /* 0x00000018ff037819 */ /* 0x000fe2000001146d */
[C---:B------:R-:W-:Y:S01]  /*7e00*/  IMAD R50, R78.reuse, R54, RZ ;  /* 0x000000364e327224 */ /* 0x040fe200078e02ff */
[----:B------:R-:W-:Y:S01]  /*7e10*/  I2IP.S8.S32.SAT R35, R51, R46, RZ ;  /* 0x0000002e33237239 */ /* 0x000fe200000014ff */
[----:B------:R-:W-:Y:S02]  /*7e20*/  IMAD R55, R78, R55, RZ ;  /* 0x000000374e377224 */ /* 0x000fe400078e02ff */
[----:B------:R-:W-:Y:S01]  /*7e30*/  IMAD R49, R0, R82, R49 ;  /* 0x0000005200317224 */ /* 0x000fe200078e0231 */
[----:B------:R-:W-:Y:S01]  /*7e40*/  I2IP.S8.S32.SAT R35, R45, R44, R35 ;  /* 0x0000002c2d237239 */ /* 0x000fe20000001423 */
[-C--:B------:R-:W-:Y:S01]  /*7e50*/  IMAD R50, R3, R82.reuse, R50 ;  /* 0x0000005203327224 */ /* 0x080fe200078e0232 */
[----:B------:R-:W-:Y:S01]  /*7e60*/  SHF.R.S32.HI R0, RZ, 0x18, R107 ;  /* 0x00000018ff007819 */ /* 0x000fe2000001146b */
[----:B------:R-:W-:Y:S01]  /*7e70*/  IMAD R55, R95, R82, R55 ;  /* 0x000000525f377224 */ /* 0x000fe200078e0237 */
[----:B------:R-:W-:Y:S01]  /*7e80*/  SHF.R.S32.HI R3, RZ, 0x18, R106 ;  /* 0x00000018ff037819 */ /* 0x000fe2000001146a */
        /* <DEDUP_REMOVED lines=11> */
[----:B------:R-:W-:Y:S01]  /*7f40*/  SHF.R.S32.HI R3, RZ, 0x18, R103 ;  /* 0x00000018ff037819 */ /* 0x000fe20000011467 */
[----:B------:R-:W-:Y:S02]  /*7f50*/  IMAD R58, R78, R62, RZ ;  /* 0x0000003e4e3a7224 */ /* 0x000fe400078e02ff */
[----:B------:R-:W-:Y:S01]  /*7f60*/  IMAD R56, R5, R82, R56 ;  /* 0x0000005205387224 */ /* 0x000fe200078e0238 */
[----:B------:R-:W-:Y:S01]  /*7f70*/  MOV R5, R102 ;  /* 0x0000006600057202 */ /* 0x000fe20000000f00 */
[----:B------:R-:W-:Y:S01]  /*7f80*/  IMAD R57, R0, R82, R57 ;  /* 0x0000005200397224 */ /* 0x000fe200078e0239 */
[----:B------:R-:W-:Y:S01]  /*7f90*/  SHF.R.S32.HI R0, RZ, 0x18, R101 ;  /* 0x00000018ff007819 */ /* 0x000fe20000011465 */
[C---:B------:R-:W-:Y:S01]  /*7fa0*/  IMAD R63, R78.reuse, R63, RZ ;  /* 0x0000003f4e3f7224 */ /* 0x040fe200078e02ff */
[----:B------:R-:W-:Y:S01]  /*7fb0*/  I2IP.S8.S32.SAT R54, R59, R54, RZ ;  /* 0x000000363b367239 */ /* 0x000fe200000014ff */
[-C--:B------:R-:W-:Y:S01]  /*7fc0*/  IMAD R58, R3, R82.reuse, R58 ;  /* 0x00000052033a7224 */ /* 0x080fe200078e023a */
[----:B------:R-:W-:Y:S01]  /*7fd0*/  SHF.R.S32.HI R3, RZ, 0x18, R100 ;  /* 0x00000018ff037819 */ /* 0x000fe20000011464 */
[----:B------:R-:W-:Y:S01]  /*7fe0*/  IMAD R63, R97, R82, R63 ;  /* 0x00000052613f7224 */ /* 0x000fe200078e023f */
[----:B------:R-:W-:Y:S01]  /*7ff0*/  I2IP.S8.S32.SAT R49, R53, R52, R54 ;  /* 0x0000003435317239 */ /* 0x000fe20000001436 */
        /* <DEDUP_REMOVED lines=19> */
[----:B------:R-:W-:Y:S02]  /*8130*/  UIADD3 UR8, UP0, UPT, UR52, 0x680, URZ ;  /* 0x0000068034087890 */ /* 0x000fe4000ff1e0ff */
[----:B------:R-:W-:Y:S02]  /*8140*/  UIADD3 UR5, UPT, UPT, UR41, 0x40, URZ ;  /* 0x0000004029057890 */ /* 0x000fe4000fffe0ff */
[----:B------:R-:W-:Y:S02]  /*8150*/  UIADD3 UR4, UPT, UPT, UR49, 0x6200, URZ ;  /* 0x0000620031047890 */ /* 0x000fe4000fffe0ff */
[----:B------:R-:W-:Y:S01]  /*8160*/  UIADD3.X UR9, UPT, UPT, URZ, UR53, URZ, UP0, !UPT ;  /* 0x00000035ff097290 */ /* 0x000fe200087fe4ff */
[----:B------:R-:W-:Y:S01]  /*8170*/  UMOV UR6, UR42 ;  /* 0x0000002a00067c82 */ /* 0x000fe20008000000 */
[----:B------:R-:W-:Y:S07]  /*8180*/  UMOV UR7, UR36 ;  /* 0x0000002400077c82 */ /* 0x000fee0008000000 */
[----:B------:R2:W-:Y:S01]  /*8190*/  UTMASTG.3D [UR4], [UR8] ;  /* 0x00000004080073b5 */ /* 0x0005e20008010000 */
[----:B------:R0:W-:Y:S01]  /*81a0*/  UTMACMDFLUSH ;  /* 0x00000000000079b7 */ /* 0x0001e20000000000 */
[----:B--2---:R-:W-:Y:S04]  /*81b0*/  DEPBAR.LE SB0, 0x1 ;  /* 0x000080400000791a */ /* 0x004fe80000000000 */
.L_x_104:
[----:B------:R-:W-:Y:S05]  /*81c0*/  BSYNC.RECONVERGENT B0 ;  /* 0x0000000000007941 */ /* 0x000fea0003800200 */
.L_x_103:
[----:B------:R-:W-:Y:S01]  /*81d0*/  BAR.SYNC.DEFER_BLOCKING 0x1, 0x80 ;  /* 0x0042000000007b1d */ /* 0x000fe20000010000 */
[----:B------:R-:W-:Y:S01]  /*81e0*/  ISETP.NE.AND P2, PT, R168, RZ, PT ;  /* 0x000000ffa800720c */ /* 0x000fe20003f45270 */
[----:B------:R-:W-:Y:S01]  /*81f0*/  IMAD.IADD R20, R75, 0x1, R150 ;  /* 0x000000014b147824 */ /* 0x000fe200078e0296 */
[----:B------:R-:W-:Y:S01]  /*8200*/  ISETP.NE.AND P0, PT, R169, 0x2, PT ;  /* 0x00000002a900780c */ /* 0x000fe20003f05270 */
[----:B------:R-:W-:Y:S01]  /*8210*/  IMAD.IADD R21, R77, 0x1, R152 ;  /* 0x000000014d157824 */ /* 0x000fe200078e0298 */
[----:B------:R-:W-:Y:S02]  /*8220*/  ISETP.NE.AND P1, PT, R76, 0x4, PT ;  /* 0x000000044c00780c */ /* 0x000fe40003f25270 */
[----:B------:R-:W-:Y:S02]  /*8230*/  SEL R0, RZ, 0x1, P0 ;  /* 0x00000001ff007807 */ /* 0x000fe40000000000 */
[----:B------:R-:W-:Y:S02]  /*8240*/  SEL R3, RZ, 0x1, P1 ;  /* 0x00000001ff037807 */ /* 0x000fe40000800000 */
[----:B------:R-:W-:Y:S02]  /*8250*/  LOP3.LUT R161, R161, R0, RZ, 0x3c, !PT ;  /* 0x00000000a1a17212 */ /* 0x000fe400078e3cff */
[----:B------:R-:W-:Y:S02]  /*8260*/  LOP3.LUT R162, R162, R3, RZ, 0x3c, !PT ;  /* 0x00000003a2a27212 */ /* 0x000fe400078e3cff */
[----:B------:R-:W-:Y:S02]  /*8270*/  @P2 R2UR UR36, R158 ;  /* 0x000000009e2422ca */ /* 0x000fe400000e0000 */
[----:B------:R-:W-:Y:S02]  /*8280*/  SEL R169, R169, RZ, P0 ;  /* 0x000000ffa9a97207 */ /* 0x000fe40000000000 */
[----:B------:R-:W-:Y:S01]  /*8290*/  SEL R76, R76, RZ, P1 ;  /* 0x000000ff4c4c7207 */ /* 0x000fe20000800000 */
[----:B------:R-:W-:Y:S10]  /*82a0*/  @P2 BRA `(.L_x_105) ;  /* 0xffffffc400842947 */ /* 0x000ff4000383ffff */
[----:B------:R-:W-:Y:S05]  /*82b0*/  EXIT ;  /* 0x000000000000794d */ /* 0x000fea0003800000 */
.L_x_19:
[----:B--2---:R2:W1:Y:S02]  /*82c0*/  SYNCS.PHASECHK.TRANS64.TRYWAIT P0, [R3+URZ+0xf0], R2 ;  /* 0x0000f002030075a7 */ /* 0x00446400080011ff */
[----:B-1----:R-:W-:Y:S05]  /*82d0*/  @!P0 NANOSLEEP.SYNCS 0x989680 ;  /* 0x009896800000895d */ /* 0x002fea0003900000 */
[----:B------:R-:W1:Y:S02]  /*82e0*/  @!P0 SYNCS.PHASECHK.TRANS64 P0, [R3+URZ+0xf0], R2 ;  /* 0x0000f002030085a7 */ /* 0x000e6400080010ff */
[----:B-1----:R-:W-:Y:S05]  /*82f0*/  @!P0 BRA `(.L_x_19) ;  /* 0xfffffffc00f08947 */ /* 0x002fea000383ffff */
[----:B------:R-:W-:Y:S05]  /*8300*/  BRA `(.L_x_106) ;  /* 0xffffff9000b07947 */ /* 0x000fea000383ffff */
.L_x_22:
[----:B-1----:R-:W-:-:S07]  /*8310*/  MOV R2, UR33 ;  /* 0x0000002100027c02 */ /* 0x002fce0008000f00 */
.L_x_107:
[----:B-1----:R1:W2:Y:S02]  /*8320*/  SYNCS.PHASECHK.TRANS64.TRYWAIT P0, [R2+URZ+0x28], R5 ;  /* 0x00002805020075a7 */ /* 0x0022a400080011ff */
[----:B--2---:R-:W-:Y:S05]  /*8330*/  @!P0 NANOSLEEP.SYNCS 0x989680 ;  /* 0x009896800000895d */ /* 0x004fea0003900000 */
[----:B------:R-:W2:Y:S02]  /*8340*/  @!P0 SYNCS.PHASECHK.TRANS64 P0, [R2+URZ+0x28], R5 ;  /* 0x00002805020085a7 */ /* 0x000ea400080010ff */
[----:B--2---:R-:W-:Y:S05]  /*8350*/  @!P0 BRA `(.L_x_107) ;  /* 0xfffffffc00f08947 */ /* 0x004fea000383ffff */
[----:B------:R-:W-:Y:S05]  /*8360*/  BRA `(.L_x_21) ;  /* 0xffffff9400007947 */ /* 0x000fea000383ffff */
.L_x_28:
[----:B-1----:R-:W-:-:S07]  /*8370*/  MOV R2, UR17 ;  /* 0x0000001100027c02 */ /* 0x002fce0008000f00 */
.L_x_108:
[----:B-1----:R1:W2:Y:S02]  /*8380*/  SYNCS.PHASECHK.TRANS64.TRYWAIT P0, [R2+URZ+0x28], R5 ;  /* 0x00002805020075a7 */ /* 0x0022a400080011ff */
[----:B--2---:R-:W-:Y:S05]  /*8390*/  @!P0 NANOSLEEP.SYNCS 0x989680 ;  /* 0x009896800000895d */ /* 0x004fea0003900000 */
[----:B------:R-:W2:Y:S02]  /*83a0*/  @!P0 SYNCS.PHASECHK.TRANS64 P0, [R2+URZ+0x28], R5 ;  /* 0x00002805020085a7 */ /* 0x000ea400080010ff */
[----:B--2---:R-:W-:Y:S05]  /*83b0*/  @!P0 BRA `(.L_x_108) ;  /* 0xfffffffc00f08947 */ /* 0x004fea000383ffff */
[----:B------:R-:W-:Y:S05]  /*83c0*/  BRA `(.L_x_27) ;  /* 0xffffff9400a47947 */ /* 0x000fea000383ffff */
.L_x_32:
[----:B-1----:R1:W2:Y:S02]  /*83d0*/  SYNCS.PHASECHK.TRANS64.TRYWAIT P0, [R2+URZ+0x80], R3 ;  /* 0x00008003020075a7 */ /* 0x0022a400080011ff */
[----:B--2---:R-:W-:Y:S05]  /*83e0*/  @!P0 NANOSLEEP.SYNCS 0x989680 ;  /* 0x009896800000895d */ /* 0x004fea0003900000 */
[----:B------:R-:W2:Y:S02]  /*83f0*/  @!P0 SYNCS.PHASECHK.TRANS64 P0, [R2+URZ+0x80], R3 ;  /* 0x00008003020085a7 */ /* 0x000ea400080010ff */
[----:B--2---:R-:W-:Y:S05]  /*8400*/  @!P0 BRA `(.L_x_32) ;  /* 0xfffffffc00f08947 */ /* 0x004fea000383ffff */
[----:B------:R-:W-:Y:S05]  /*8410*/  BRA `(.L_x_109) ;  /* 0xffffff9800307947 */ /* 0x000fea000383ffff */
.L_x_36:
[----:B----4-:R-:W-:-:S07]  /*8420*/  MOV R0, UR5 ;  /* 0x0000000500007c02 */ /* 0x010fce0008000f00 */
.L_x_110:
[----:B-1----:R1:W2:Y:S02]  /*8430*/  SYNCS.PHASECHK.TRANS64.TRYWAIT P0, [R0+URZ], R3 ;  /* 0x00000003000075a7 */ /* 0x0022a400080011ff */
[----:B--2---:R-:W-:Y:S05]  /*8440*/  @!P0 NANOSLEEP.SYNCS 0x989680 ;  /* 0x009896800000895d */ /* 0x004fea0003900000 */
[----:B------:R-:W2:Y:S02]  /*8450*/  @!P0 SYNCS.PHASECHK.TRANS64 P0, [R0+URZ], R3 ;  /* 0x00000003000085a7 */ /* 0x000ea400080010ff */
[----:B--2---:R-:W-:Y:S05]  /*8460*/  @!P0 BRA `(.L_x_110) ;  /* 0xfffffffc00f08947 */ /* 0x004fea000383ffff */
[----:B------:R-:W-:Y:S05]  /*8470*/  BRA `(.L_x_111) ;  /* 0xffffff9c00a07947 */ /* 0x000fea000383ffff */
.L_x_37:
[----:B----4-:R-:W-:-:S07]  /*8480*/  MOV R0, UR5 ;  /* 0x0000000500007c02 */ /* 0x010fce0008000f00 */
.L_x_112:
[----:B-1----:R1:W2:Y:S02]  /*8490*/  SYNCS.PHASECHK.TRANS64.TRYWAIT P0, [R0+URZ], R3 ;  /* 0x00000003000075a7 */ /* 0x0022a400080011ff */
[----:B--2---:R-:W-:Y:S05]  /*84a0*/  @!P0 NANOSLEEP.SYNCS 0x989680 ;  /* 0x009896800000895d */ /* 0x004fea0003900000 */
[----:B------:R-:W2:Y:S02]  /*84b0*/  @!P0 SYNCS.PHASECHK.TRANS64 P0, [R0+URZ], R3 ;  /* 0x00000003000085a7 */ /* 0x000ea400080010ff */
[----:B--2---:R-:W-:Y:S05]  /*84c0*/  @!P0 BRA `(.L_x_112) ;  /* 0xfffffffc00f08947 */ /* 0x004fea000383ffff */
[----:B------:R-:W-:Y:S05]  /*84d0*/  BRA `(.L_x_113) ;  /* 0xffffff9c00ac7947 */ /* 0x000fea000383ffff */
.L_x_38:
[----:B----4-:R-:W-:-:S07]  /*84e0*/  MOV R0, UR5 ;  /* 0x0000000500007c02 */ /* 0x010fce0008000f00 */
.L_x_114:
[----:B-1----:R1:W2:Y:S02]  /*84f0*/  SYNCS.PHASECHK.TRANS64.TRYWAIT P0, [R0+URZ], R3 ;  /* 0x00000003000075a7 */ /* 0x0022a400080011ff */
[----:B--2---:R-:W-:Y:S05]  /*8500*/  @!P0 NANOSLEEP.SYNCS 0x989680 ;  /* 0x009896800000895d */ /* 0x004fea0003900000 */
[----:B------:R-:W2:Y:S02]  /*8510*/  @!P0 SYNCS.PHASECHK.TRANS64 P0, [R0+URZ], R3 ;  /* 0x00000003000085a7 */ /* 0x000ea400080010ff */
[----:B--2---:R-:W-:Y:S05]  /*8520*/  @!P0 BRA `(.L_x_114) ;  /* 0xfffffffc00f08947 */ /* 0x004fea000383ffff */
[----:B------:R-:W-:Y:S05]  /*8530*/  BRA `(.L_x_115) ;  /* 0xffffff9c00b87947 */ /* 0x000fea000383ffff */
.L_x_39:
[----:B----4-:R-:W-:-:S07]  /*8540*/  MOV R0, UR5 ;  /* 0x0000000500007c02 */ /* 0x010fce0008000f00 */
.L_x_116:
[----:B-1----:R1:W2:Y:S02]  /*8550*/  SYNCS.PHASECHK.TRANS64.TRYWAIT P0, [R0+URZ], R3 ;  /* 0x00000003000075a7 */ /* 0x0022a400080011ff */
[----:B--2---:R-:W-:Y:S05]  /*8560*/  @!P0 NANOSLEEP.SYNCS 0x989680 ;  /* 0x009896800000895d */ /* 0x004fea0003900000 */
[----:B------:R-:W2:Y:S02]  /*8570*/  @!P0 SYNCS.PHASECHK.TRANS64 P0, [R0+URZ], R3 ;  /* 0x00000003000085a7 */ /* 0x000ea400080010ff */
[----:B--2---:R-:W-:Y:S05]  /*8580*/  @!P0 BRA `(.L_x_116) ;  /* 0xfffffffc00f08947 */ /* 0x004fea000383ffff */
[----:B------:R-:W-:Y:S05]  /*8590*/  BRA `(.L_x_117) ;  /* 0xffffff9c00c47947 */ /* 0x000fea000383ffff */
.L_x_42:
[----:B-1----:R1:W2:Y:S02]  /*85a0*/  SYNCS.PHASECHK.TRANS64.TRYWAIT P0, [R0+URZ+0xe0], R5 ;  /* 0x0000e005000075a7 */ /* 0x0022a400080011ff */
[----:B--2---:R-:W-:Y:S05]  /*85b0*/  @!P0 NANOSLEEP.SYNCS 0x989680 ;  /* 0x009896800000895d */ /* 0x004fea0003900000 */
[----:B------:R-:W2:Y:S02]  /*85c0*/  @!P0 SYNCS.PHASECHK.TRANS64 P0, [R0+URZ+0xe0], R5 ;  /* 0x0000e005000085a7 */ /* 0x000ea400080010ff */
[----:B--2---:R-:W-:Y:S05]  /*85d0*/  @!P0 BRA `(.L_x_42) ;  /* 0xfffffffc00f08947 */ /* 0x004fea000383ffff */
[----:B------:R-:W-:Y:S05]  /*85e0*/  BRA `(.L_x_118) ;  /* 0xffffffa000207947 */ /* 0x000fea000383ffff */
.L_x_43:
[----:B------:R-:W-:-:S07]  /*85f0*/  MOV R0, UR5 ;  /* 0x0000000500007c02 */ /* 0x000fce0008000f00 */
.L_x_119:
[----:B-1----:R1:W2:Y:S02]  /*8600*/  SYNCS.PHASECHK.TRANS64.TRYWAIT P0, [R0+URZ+0x90], R5 ;  /* 0x00009005000075a7 */ /* 0x0022a400080011ff */
[----:B--2---:R-:W-:Y:S05]  /*8610*/  @!P0 NANOSLEEP.SYNCS 0x989680 ;  /* 0x009896800000895d */ /* 0x004fea0003900000 */
[----:B------:R-:W2:Y:S02]  /*8620*/  @!P0 SYNCS.PHASECHK.TRANS64 P0, [R0+URZ+0x90], R5 ;  /* 0x00009005000085a7 */ /* 0x000ea400080010ff */
[----:B--2---:R-:W-:Y:S05]  /*8630*/  @!P0 BRA `(.L_x_119) ;  /* 0xfffffffc00f08947 */ /* 0x004fea000383ffff */
[----:B------:R-:W-:Y:S05]  /*8640*/  BRA `(.L_x_120) ;  /* 0xffffffa000307947 */ /* 0x000fea000383ffff */
.L_x_44:
[----:B-1----:R1:W2:Y:S02]  /*8650*/  SYNCS.PHASECHK.TRANS64.TRYWAIT P1, [R0+URZ+0x80], R5 ;  /* 0x00008005000075a7 */ /* 0x0022a400080211ff */
[----:B--2---:R-:W-:Y:S05]  /*8660*/  @!P1 NANOSLEEP.SYNCS 0x989680 ;  /* 0x009896800000995d */ /* 0x004fea0003900000 */
[----:B------:R-:W2:Y:S02]  /*8670*/  @!P1 SYNCS.PHASECHK.TRANS64 P1, [R0+URZ+0x80], R5 ;  /* 0x00008005000095a7 */ /* 0x000ea400080210ff */
[----:B--2---:R-:W-:Y:S05]  /*8680*/  @!P1 BRA `(.L_x_44) ;  /* 0xfffffffc00f09947 */ /* 0x004fea000383ffff */
[----:B------:R-:W-:Y:S05]  /*8690*/  BRA `(.L_x_121) ;  /* 0xffffffa000607947 */ /* 0x000fea000383ffff */
.L_x_47:
[----:B------:R-:W-:-:S07]  /*86a0*/  MOV R0, UR5 ;  /* 0x0000000500007c02 */ /* 0x000fce0008000f00 */
.L_x_122:
[----:B-1----:R1:W2:Y:S02]  /*86b0*/  SYNCS.PHASECHK.TRANS64.TRYWAIT P0, [R0+URZ+0x90], R3 ;  /* 0x00009003000075a7 */ /* 0x0022a400080011ff */
[----:B--2---:R-:W-:Y:S05]  /*86c0*/  @!P0 NANOSLEEP.SYNCS 0x989680 ;  /* 0x009896800000895d */ /* 0x004fea0003900000 */
[----:B------:R-:W2:Y:S02]  /*86d0*/  @!P0 SYNCS.PHASECHK.TRANS64 P0, [R0+URZ+0x90], R3 ;  /* 0x00009003000085a7 */ /* 0x000ea400080010ff */
[----:B--2---:R-:W-:Y:S05]  /*86e0*/  @!P0 BRA `(.L_x_122) ;  /* 0xfffffffc00f08947 */ /* 0x004fea000383ffff */
[----:B------:R-:W-:Y:S05]  /*86f0*/  BRA `(.L_x_46) ;  /* 0xffffffa000b47947 */ /* 0x000fea000383ffff */
.L_x_54:
[----:B-1----:R1:W2:Y:S02]  /*8700*/  SYNCS.PHASECHK.TRANS64.TRYWAIT P1, [R0+URZ+0x80], R5 ;  /* 0x00008005000075a7 */ /* 0x0022a400080211ff */
[----:B--2---:R-:W-:Y:S05]  /*8710*/  @!P1 NANOSLEEP.SYNCS 0x989680 ;  /* 0x009896800000995d */ /* 0x004fea0003900000 */
[----:B------:R-:W2:Y:S02]  /*8720*/  @!P1 SYNCS.PHASECHK.TRANS64 P1, [R0+URZ+0x80], R5 ;  /* 0x00008005000095a7 */ /* 0x000ea400080210ff */
[----:B--2---:R-:W-:Y:S05]  /*8730*/  @!P1 BRA `(.L_x_54) ;  /* 0xfffffffc00f09947 */ /* 0x004fea000383ffff */
[----:B------:R-:W-:Y:S05]  /*8740*/  BRA `(.L_x_123) ;  /* 0xffffffa800147947 */ /* 0x000fea000383ffff */
.L_x_55:
[----:B------:R-:W-:-:S07]  /*8750*/  MOV R3, UR8 ;  /* 0x0000000800037c02 */ /* 0x000fce0008000f00 */
.L_x_124:
[----:B-1----:R1:W2:Y:S02]  /*8760*/  SYNCS.PHASECHK.TRANS64.TRYWAIT P0, [R3+URZ+0xc0], R0 ;  /* 0x0000c000030075a7 */ /* 0x0022a400080011ff */
[----:B--2---:R-:W-:Y:S05]  /*8770*/  @!P0 NANOSLEEP.SYNCS 0x989680 ;  /* 0x009896800000895d */ /* 0x004fea0003900000 */
[----:B------:R-:W2:Y:S02]  /*8780*/  @!P0 SYNCS.PHASECHK.TRANS64 P0, [R3+URZ+0xc0], R0 ;  /* 0x0000c000030085a7 */ /* 0x000ea400080010ff */
[----:B--2---:R-:W-:Y:S05]  /*8790*/  @!P0 BRA `(.L_x_124) ;  /* 0xfffffffc00f08947 */ /* 0x004fea000383ffff */
[----:B------:R-:W-:Y:S05]  /*87a0*/  BRA `(.L_x_125) ;  /* 0xffffffa8004c7947 */ /* 0x000fea000383ffff */
.L_x_58:
[----:B------:R-:W-:Y:S07]  /*87b0*/  MOV R0, UR7 ;  /* 0x0000000700007c02 */ /* 0x000fee0008000f00 */
.L_x_126:
[----:B-1----:R1:W2:Y:S02]  /*87c0*/  SYNCS.PHASECHK.TRANS64.TRYWAIT P0, [R0+URZ], R3 ;  /* 0x00000003000075a7 */ /* 0x0022a400080011ff */
[----:B--2---:R-:W-:Y:S05]  /*87d0*/  @!P0 NANOSLEEP.SYNCS 0x989680 ;  /* 0x009896800000895d */ /* 0x004fea0003900000 */
[----:B------:R-:W2:Y:S02]  /*87e0*/  @!P0 SYNCS.PHASECHK.TRANS64 P0, [R0+URZ], R3 ;  /* 0x00000003000085a7 */ /* 0x000ea400080010ff */
[----:B--2---:R-:W-:Y:S05]  /*87f0*/  @!P0 BRA `(.L_x_126) ;  /* 0xfffffffc00f08947 */ /* 0x004fea000383ffff */
[----:B------:R-:W-:Y:S05]  /*8800*/  BRA `(.L_x_57) ;  /* 0xffffffa800687947 */ /* 0x000fea000383ffff */
.L_x_61:
[----:B------:R-:W-:-:S07]  /*8810*/  MOV R0, UR5 ;  /* 0x0000000500007c02 */ /* 0x000fce0008000f00 */
.L_x_127:
[----:B--2---:R2:W3:Y:S02]  /*8820*/  SYNCS.PHASECHK.TRANS64.TRYWAIT P0, [R0+URZ], R3 ;  /* 0x00000003000075a7 */ /* 0x0044e400080011ff */
[----:B---3--:R-:W-:Y:S05]  /*8830*/  @!P0 NANOSLEEP.SYNCS 0x989680 ;  /* 0x009896800000895d */ /* 0x008fea0003900000 */
[----:B------:R-:W3:Y:S02]  /*8840*/  @!P0 SYNCS.PHASECHK.TRANS64 P0, [R0+URZ], R3 ;  /* 0x00000003000085a7 */ /* 0x000ee400080010ff */
[----:B---3--:R-:W-:Y:S05]  /*8850*/  @!P0 BRA `(.L_x_127) ;  /* 0xfffffffc00f08947 */ /* 0x008fea000383ffff */
[----:B------:R-:W-:Y:S05]  /*8860*/  BRA `(.L_x_128) ;  /* 0xffffffac001c7947 */ /* 0x000fea000383ffff */
.L_x_62:
[----:B------:R-:W-:-:S07]  /*8870*/  MOV R0, UR5 ;  /* 0x0000000500007c02 */ /* 0x000fce0008000f00 */
.L_x_129:
[----:B-1----:R1:W2:Y:S02]  /*8880*/  SYNCS.PHASECHK.TRANS64.TRYWAIT P0, [R0+URZ], R3 ;  /* 0x00000003000075a7 */ /* 0x0022a400080011ff */
[----:B--2---:R-:W-:Y:S05]  /*8890*/  @!P0 NANOSLEEP.SYNCS 0x989680 ;  /* 0x009896800000895d */ /* 0x004fea0003900000 */
[----:B------:R-:W2:Y:S02]  /*88a0*/  @!P0 SYNCS.PHASECHK.TRANS64 P0, [R0+URZ], R3 ;  /* 0x00000003000085a7 */ /* 0x000ea400080010ff */
[----:B--2---:R-:W-:Y:S05]  /*88b0*/  @!P0 BRA `(.L_x_129) ;  /* 0xfffffffc00f08947 */ /* 0x004fea000383ffff */
[----:B------:R-:W-:Y:S05]  /*88c0*/  BRA `(.L_x_130) ;  /* 0xffffffac00287947 */ /* 0x000fea000383ffff */
.L_x_63:
[----:B------:R-:W-:-:S07]  /*88d0*/  MOV R0, UR5 ;  /* 0x0000000500007c02 */ /* 0x000fce0008000f00 */
.L_x_131:
[----:B-1----:R1:W2:Y:S02]  /*88e0*/  SYNCS.PHASECHK.TRANS64.TRYWAIT P0, [R0+URZ], R3 ;  /* 0x00000003000075a7 */ /* 0x0022a400080011ff */
[----:B--2---:R-:W-:Y:S05]  /*88f0*/  @!P0 NANOSLEEP.SYNCS 0x989680 ;  /* 0x009896800000895d */ /* 0x004fea0003900000 */
[----:B------:R-:W2:Y:S02]  /*8900*/  @!P0 SYNCS.PHASECHK.TRANS64 P0, [R0+URZ], R3 ;  /* 0x00000003000085a7 */ /* 0x000ea400080010ff */
[----:B--2---:R-:W-:Y:S05]  /*8910*/  @!P0 BRA `(.L_x_131) ;  /* 0xfffffffc00f08947 */ /* 0x004fea000383ffff */
[----:B------:R-:W-:Y:S05]  /*8920*/  BRA `(.L_x_132) ;  /* 0xffffffac00347947 */ /* 0x000fea000383ffff */
.L_x_64:
[----:B------:R-:W-:-:S07]  /*8930*/  MOV R0, UR7 ;  /* 0x0000000700007c02 */ /* 0x000fce0008000f00 */
.L_x_133:
[----:B-1----:R1:W2:Y:S02]  /*8940*/  SYNCS.PHASECHK.TRANS64.TRYWAIT P0, [R0+URZ], R3 ;  /* 0x00000003000075a7 */ /* 0x0022a400080011ff */
[----:B--2---:R-:W-:Y:S05]  /*8950*/  @!P0 NANOSLEEP.SYNCS 0x989680 ;  /* 0x009896800000895d */ /* 0x004fea0003900000 */
[----:B------:R-:W2:Y:S02]  /*8960*/  @!P0 SYNCS.PHASECHK.TRANS64 P0, [R0+URZ], R3 ;  /* 0x00000003000085a7 */ /* 0x000ea400080010ff */
[----:B--2---:R-:W-:Y:S05]  /*8970*/  @!P0 BRA `(.L_x_133) ;  /* 0xfffffffc00f08947 */ /* 0x004fea000383ffff */
[----:B------:R-:W-:Y:S05]  /*8980*/  BRA `(.L_x_134) ;  /* 0xffffffac00407947 */ /* 0x000fea000383ffff */
.L_x_69:
[----:B--2---:R2:W3:Y:S02]  /*8990*/  SYNCS.PHASECHK.TRANS64.TRYWAIT P0, [R0+URZ+0x80], R3 ;  /* 0x00008003000075a7 */ /* 0x0044e400080011ff */
[----:B---3--:R-:W-:Y:S05]  /*89a0*/  @!P0 NANOSLEEP.SYNCS 0x989680 ;  /* 0x009896800000895d */ /* 0x008fea0003900000 */
[----:B------:R-:W3:Y:S02]  /*89b0*/  @!P0 SYNCS.PHASECHK.TRANS64 P0, [R0+URZ+0x80], R3 ;  /* 0x00008003000085a7 */ /* 0x000ee400080010ff */
[----:B---3--:R-:W-:Y:S05]  /*89c0*/  @!P0 BRA `(.L_x_69) ;  /* 0xfffffffc00f08947 */ /* 0x008fea000383ffff */
[----:B------:R-:W-:Y:S05]  /*89d0*/  BRA `(.L_x_135) ;  /* 0xffffffb000447947 */ /* 0x000fea000383ffff */
.L_x_72:
[----:B------:R-:W-:Y:S07]  /*89e0*/  MOV R0, UR7 ;  /* 0x0000000700007c02 */ /* 0x000fee0008000f00 */
.L_x_136:
[----:B--2---:R2:W3:Y:S02]  /*89f0*/  SYNCS.PHASECHK.TRANS64.TRYWAIT P0, [R0+URZ+0x78], R3 ;  /* 0x00007803000075a7 */ /* 0x0044e400080011ff */
[----:B---3--:R-:W-:Y:S05]  /*8a00*/  @!P0 NANOSLEEP.SYNCS 0x989680 ;  /* 0x009896800000895d */ /* 0x008fea0003900000 */
[----:B------:R-:W3:Y:S02]  /*8a10*/  @!P0 SYNCS.PHASECHK.TRANS64 P0, [R0+URZ+0x78], R3 ;  /* 0x00007803000085a7 */ /* 0x000ee400080010ff */
[----:B---3--:R-:W-:Y:S05]  /*8a20*/  @!P0 BRA `(.L_x_136) ;  /* 0xfffffffc00f08947 */ /* 0x008fea000383ffff */
[----:B------:R-:W-:Y:S05]  /*8a30*/  BRA `(.L_x_71) ;  /* 0xffffffb400247947 */ /* 0x000fea000383ffff */
.L_x_75:
[----:B--2---:R-:W-:Y:S07]  /*8a40*/  MOV R3, UR7 ;  /* 0x0000000700037c02 */ /* 0x004fee0008000f00 */
.L_x_137:
[----:B-1----:R1:W2:Y:S02]  /*8a50*/  SYNCS.PHASECHK.TRANS64.TRYWAIT P0, [R3+URZ+0x60], R12 ;  /* 0x0000600c030075a7 */ /* 0x0022a400080011ff */
[----:B--2---:R-:W-:Y:S05]  /*8a60*/  @!P0 NANOSLEEP.SYNCS 0x989680 ;  /* 0x009896800000895d */ /* 0x004fea0003900000 */
[----:B------:R-:W2:Y:S02]  /*8a70*/  @!P0 SYNCS.PHASECHK.TRANS64 P0, [R3+URZ+0x60], R12 ;  /* 0x0000600c030085a7 */ /* 0x000ea400080010ff */
[----:B--2---:R-:W-:Y:S05]  /*8a80*/  @!P0 BRA `(.L_x_137) ;  /* 0xfffffffc00f08947 */ /* 0x004fea000383ffff */
[----:B------:R-:W-:Y:S05]  /*8a90*/  BRA `(.L_x_138) ;  /* 0xffffffb4009c7947 */ /* 0x000fea000383ffff */
.L_x_76:
[----:B------:R-:W-:Y:S07]  /*8aa0*/  MOV R3, UR7 ;  /* 0x0000000700037c02 */ /* 0x000fee0008000f00 */
.L_x_139:
[----:B-1----:R1:W2:Y:S02]  /*8ab0*/  SYNCS.PHASECHK.TRANS64.TRYWAIT P0, [R3+URZ+0x68], R12 ;  /* 0x0000680c030075a7 */ /* 0x0022a400080011ff */
[----:B--2---:R-:W-:Y:S05]  /*8ac0*/  @!P0 NANOSLEEP.SYNCS 0x989680 ;  /* 0x009896800000895d */ /* 0x004fea0003900000 */
[----:B------:R-:W2:Y:S02]  /*8ad0*/  @!P0 SYNCS.PHASECHK.TRANS64 P0, [R3+URZ+0x68], R12 ;  /* 0x0000680c030085a7 */ /* 0x000ea400080010ff */
[----:B--2---:R-:W-:Y:S05]  /*8ae0*/  @!P0 BRA `(.L_x_139) ;  /* 0xfffffffc00f08947 */ /* 0x004fea000383ffff */
[----:B------:R-:W-:Y:S05]  /*8af0*/  BRA `(.L_x_140) ;  /* 0xffffffb8001c7947 */ /* 0x000fea000383ffff */
.L_x_78:
[----:B------:R-:W-:-:S07]  /*8b00*/  MOV R0, UR7 ;  /* 0x0000000700007c02 */ /* 0x000fce0008000f00 */
.L_x_141:
[----:B-1----:R1:W3:Y:S02]  /*8b10*/  SYNCS.PHASECHK.TRANS64.TRYWAIT P0, [R0+URZ+0x60], R3 ;  /* 0x00006003000075a7 */ /* 0x0022e400080011ff */
[----:B---3--:R-:W-:Y:S05]  /*8b20*/  @!P0 NANOSLEEP.SYNCS 0x989680 ;  /* 0x009896800000895d */ /* 0x008fea0003900000 */
[----:B------:R-:W3:Y:S02]  /*8b30*/  @!P0 SYNCS.PHASECHK.TRANS64 P0, [R0+URZ+0x60], R3 ;  /* 0x00006003000085a7 */ /* 0x000ee400080010ff */
[----:B---3--:R-:W-:Y:S05]  /*8b40*/  @!P0 BRA `(.L_x_141) ;  /* 0xfffffffc00f08947 */ /* 0x008fea000383ffff */
[----:B------:R-:W-:Y:S05]  /*8b50*/  BRA `(.L_x_142) ;  /* 0xffffffb8008c7947 */ /* 0x000fea000383ffff */
.L_x_80:
[----:B--2---:R2:W4:Y:S02]  /*8b60*/  SYNCS.PHASECHK.TRANS64.TRYWAIT P0, [R0+URZ+0x80], R3 ;  /* 0x00008003000075a7 */ /* 0x00452400080011ff */
[----:B----4-:R-:W-:Y:S05]  /*8b70*/  @!P0 NANOSLEEP.SYNCS 0x989680 ;  /* 0x009896800000895d */ /* 0x010fea0003900000 */
[----:B------:R-:W4:Y:S02]  /*8b80*/  @!P0 SYNCS.PHASECHK.TRANS64 P0, [R0+URZ+0x80], R3 ;  /* 0x00008003000085a7 */ /* 0x000f2400080010ff */
[----:B----4-:R-:W-:Y:S05]  /*8b90*/  @!P0 BRA `(.L_x_80) ;  /* 0xfffffffc00f08947 */ /* 0x010fea000383ffff */
[----:B------:R-:W-:Y:S05]  /*8ba0*/  BRA `(.L_x_143) ;  /* 0xffffffbc00587947 */ /* 0x000fea000383ffff */
.L_x_91:
[----:B-1----:R1:W3:Y:S02]  /*8bb0*/  SYNCS.PHASECHK.TRANS64.TRYWAIT P1, [R3+URZ+0x50], R0 ;  /* 0x00005000030075a7 */ /* 0x0022e400080211ff */
[----:B---3--:R-:W-:Y:S05]  /*8bc0*/  @!P1 NANOSLEEP.SYNCS 0x989680 ;  /* 0x009896800000995d */ /* 0x008fea0003900000 */
[----:B------:R-:W3:Y:S02]  /*8bd0*/  @!P1 SYNCS.PHASECHK.TRANS64 P1, [R3+URZ+0x50], R0 ;  /* 0x00005000030095a7 */ /* 0x000ee400080210ff */
[----:B---3--:R-:W-:Y:S05]  /*8be0*/  @!P1 BRA `(.L_x_91) ;  /* 0xfffffffc00f09947 */ /* 0x008fea000383ffff */
[----:B------:R-:W-:Y:S05]  /*8bf0*/  BRA `(.L_x_90) ;  /* 0xffffffc800807947 */ /* 0x000fea000383ffff */
.L_x_93:
[----:B---3--:R3:W4:Y:S02]  /*8c00*/  SYNCS.PHASECHK.TRANS64.TRYWAIT P0, [R116+URZ+0xa0], R5 ;  /* 0x0000a005740075a7 */ /* 0x00872400080011ff */
[----:B----4-:R-:W-:Y:S05]  /*8c10*/  @!P0 NANOSLEEP.SYNCS 0x989680 ;  /* 0x009896800000895d */ /* 0x010fea0003900000 */
[----:B------:R-:W4:Y:S02]  /*8c20*/  @!P0 SYNCS.PHASECHK.TRANS64 P0, [R116+URZ+0xa0], R5 ;  /* 0x0000a005740085a7 */ /* 0x000f2400080010ff */
[----:B----4-:R-:W-:Y:S05]  /*8c30*/  @!P0 BRA `(.L_x_93) ;  /* 0xfffffffc00f08947 */ /* 0x010fea000383ffff */
[----:B------:R-:W-:Y:S05]  /*8c40*/  BRA `(.L_x_92) ;  /* 0xffffffc800dc7947 */ /* 0x000fea000383ffff */
.L_x_101:
[----:B--2---:R2:W3:Y:S02]  /*8c50*/  SYNCS.PHASECHK.TRANS64.TRYWAIT P0, [R125+URZ+0x50], R0 ;  /* 0x000050007d0075a7 */ /* 0x0044e400080011ff */
[----:B---3--:R-:W-:Y:S05]  /*8c60*/  @!P0 NANOSLEEP.SYNCS 0x989680 ;  /* 0x009896800000895d */ /* 0x008fea0003900000 */
[----:B------:R-:W3:Y:S02]  /*8c70*/  @!P0 SYNCS.PHASECHK.TRANS64 P0, [R125+URZ+0x50], R0 ;  /* 0x000050007d0085a7 */ /* 0x000ee400080010ff */
[----:B---3--:R-:W-:Y:S05]  /*8c80*/  @!P0 BRA `(.L_x_101) ;  /* 0xfffffffc00f08947 */ /* 0x008fea000383ffff */
[----:B------:R-:W-:Y:S05]  /*8c90*/  BRA `(.L_x_100) ;  /* 0xffffffdc00e07947 */ /* 0x000fea000383ffff */
        .weak           $__internal_0_$__cuda_sm10x_tcgen05_guardrail_trap_col_being_dealloced_not_returned_by_alloc
        .type           $__internal_0_$__cuda_sm10x_tcgen05_guardrail_trap_col_being_dealloced_not_returned_by_alloc,@function
        .size           $__internal_0_$__cuda_sm10x_tcgen05_guardrail_trap_col_being_dealloced_not_returned_by_alloc,($__internal_1_$__cuda_sm10x_tcgen05_guardrail_trap_phase_invalid_during_alloc - $__internal_0_$__cuda_sm10x_tcgen05_guardrail_trap_col_being_dealloced_not_returned_by_alloc)
$__internal_0_$__cuda_sm10x_tcgen05_guardrail_trap_col_being_dealloced_not_returned_by_alloc:
[----:B------:R-:W-:Y:S05]  /*8ca0*/  BPT.TRAP 0x1 ;  /* 0x000000040000795c */ /* 0x000fea0000300000 */
[----:B------:R-:W-:-:S04]  /*8cb0*/  HFMA2 R3, -RZ, RZ, 0, 0 ;  /* 0x00000000ff037431 */ /* 0x000fc800000001ff */
[----:B------:R-:W-:Y:S05]  /*8cc0*/  RET.REL.NODEC R2 `(_ZN7cutlass13device_kernelINS_4gemm6kernel13GemmUniversalIN4cute5tupleIJiiiiEEENS1_10collective13CollectiveMmaINS1_35MainloopSm100TmaUmmaWarpSpecializedILi5ELi2ELi4ENS5_IJNS4_1CILi1EEESB_SB_EEEEENS5_IJNSA_ILi128EEESE_NSA_ILi64EEEEEEaNS5_IJlSB_lEEEaSH_NS4_8TiledMMAINS4_8MMA_AtomIJNS4_15SM100_MMA_S8_SSIaaiLi128ELi128ELNS4_4UMMA5MajorE0ELSM_0ELNSL_8SaturateE0EEEEEENS4_6LayoutISC_NS5_IJNSA_ILi0EEESR_SR_EEEEENS5_IJNS4_10UnderscoreESU_SU_EEEEENS4_13SM90_TMA_LOADENS4_14ComposedLayoutINS4_7SwizzleILi2ELi4ELi3EEENS4_18smem_ptr_flag_bitsILi8EEENSQ_INS5_IJNSA_ILi8EEESF_EEENS5_IJSF_SB_EEEEEEEvNS4_8identityESX_S17_vS18_EENS_8epilogue10collective18CollectiveEpilogueINS1A_23Sm100TmaWarpSpecializedILi2ELi2ELi64ELb0ELb0EEEJSG_NS5_IJNSQ_ISE_SB_EENSQ_ISF_SB_EEEEEaSH_aSH_NS1A_6fusion15FusionCallbacksIS1E_NS1I_17LinearCombinationIaiaiLNS_15FloatRoundStyleE2EEESG_S1H_JEEENS4_5SM1004TMEM4LOAD26SM100_TMEM_LOAD_32dp32b64xESX_S17_NS4_39AutoVectorizingCopyWithAssumedAlignmentILi128EEENS4_14SM90_TMA_STOREES17_S1T_S1T_EEEvvEEEEvNT_6ParamsE) ;  /* 0xffffff7002cc7950 */ /* 0x000fea0003c3ffff */
        .weak           $__internal_1_$__cuda_sm10x_tcgen05_guardrail_trap_phase_invalid_during_alloc
        .type           $__internal_1_$__cuda_sm10x_tcgen05_guardrail_trap_phase_invalid_during_alloc,@function
        .size           $__internal_1_$__cuda_sm10x_tcgen05_guardrail_trap_phase_invalid_during_alloc,($__internal_2_$__cuda_sm10x_tcgen05_guardrail_trap_unallocated_columns_being_dealloced - $__internal_1_$__cuda_sm10x_tcgen05_guardrail_trap_phase_invalid_during_alloc)
$__internal_1_$__cuda_sm10x_tcgen05_guardrail_trap_phase_invalid_during_alloc:
[----:B------:R-:W-:Y:S05]  /*8cd0*/  BPT.TRAP 0x1 ;  /* 0x000000040000795c */ /* 0x000fea0000300000 */
[----:B------:R-:W-:-:S04]  /*8ce0*/  MOV R3, 0x0 ;  /* 0x0000000000037802 */ /* 0x000fc80000000f00 */
[----:B------:R-:W-:Y:S05]  /*8cf0*/  RET.REL.NODEC R2 `(_ZN7cutlass13device_kernelINS_4gemm6kernel13GemmUniversalIN4cute5tupleIJiiiiEEENS1_10collective13CollectiveMmaINS1_35MainloopSm100TmaUmmaWarpSpecializedILi5ELi2ELi4ENS5_IJNS4_1CILi1EEESB_SB_EEEEENS5_IJNSA_ILi128EEESE_NSA_ILi64EEEEEEaNS5_IJlSB_lEEEaSH_NS4_8TiledMMAINS4_8MMA_AtomIJNS4_15SM100_MMA_S8_SSIaaiLi128ELi128ELNS4_4UMMA5MajorE0ELSM_0ELNSL_8SaturateE0EEEEEENS4_6LayoutISC_NS5_IJNSA_ILi0EEESR_SR_EEEEENS5_IJNS4_10UnderscoreESU_SU_EEEEENS4_13SM90_TMA_LOADENS4_14ComposedLayoutINS4_7SwizzleILi2ELi4ELi3EEENS4_18smem_ptr_flag_bitsILi8EEENSQ_INS5_IJNSA_ILi8EEESF_EEENS5_IJSF_SB_EEEEEEEvNS4_8identityESX_S17_vS18_EENS_8epilogue10collective18CollectiveEpilogueINS1A_23Sm100TmaWarpSpecializedILi2ELi2ELi64ELb0ELb0EEEJSG_NS5_IJNSQ_ISE_SB_EENSQ_ISF_SB_EEEEEaSH_aSH_NS1A_6fusion15FusionCallbacksIS1E_NS1I_17LinearCombinationIaiaiLNS_15FloatRoundStyleE2EEESG_S1H_JEEENS4_5SM1004TMEM4LOAD26SM100_TMEM_LOAD_32dp32b64xESX_S17_NS4_39AutoVectorizingCopyWithAssumedAlignmentILi128EEENS4_14SM90_TMA_STOREES17_S1T_S1T_EEEvvEEEEvNT_6ParamsE) ;  /* 0xffffff7002c07950 */ /* 0x000fea0003c3ffff */
        .weak           $__internal_2_$__cuda_sm10x_tcgen05_guardrail_trap_unallocated_columns_being_dealloced
        .type           $__internal_2_$__cuda_sm10x_tcgen05_guardrail_trap_unallocated_columns_being_dealloced,@function
        .size           $__internal_2_$__cuda_sm10x_tcgen05_guardrail_trap_unallocated_columns_being_dealloced,(.L_x_145 - $__internal_2_$__cuda_sm10x_tcgen05_guardrail_trap_unallocated_columns_being_dealloced)
$__internal_2_$__cuda_sm10x_tcgen05_guardrail_trap_unallocated_columns_being_dealloced:
[----:B------:R-:W-:Y:S05]  /*8d00*/  BPT.TRAP 0x1 ;  /* 0x000000040000795c */ /* 0x000fea0000300000 */
[----:B------:R-:W-:-:S04]  /*8d10*/  HFMA2 R3, -RZ, RZ, 0, 0 ;  /* 0x00000000ff037431 */ /* 0x000fc800000001ff */
[----:B------:R-:W-:Y:S05]  /*8d20*/  RET.REL.NODEC R2 `(_ZN7cutlass13device_kernelINS_4gemm6kernel13GemmUniversalIN4cute5tupleIJiiiiEEENS1_10collective13CollectiveMmaINS1_35MainloopSm100TmaUmmaWarpSpecializedILi5ELi2ELi4ENS5_IJNS4_1CILi1EEESB_SB_EEEEENS5_IJNSA_ILi128EEESE_NSA_ILi64EEEEEEaNS5_IJlSB_lEEEaSH_NS4_8TiledMMAINS4_8MMA_AtomIJNS4_15SM100_MMA_S8_SSIaaiLi128ELi128ELNS4_4UMMA5MajorE0ELSM_0ELNSL_8SaturateE0EEEEEENS4_6LayoutISC_NS5_IJNSA_ILi0EEESR_SR_EEEEENS5_IJNS4_10UnderscoreESU_SU_EEEEENS4_13SM90_TMA_LOADENS4_14ComposedLayoutINS4_7SwizzleILi2ELi4ELi3EEENS4_18smem_ptr_flag_bitsILi8EEENSQ_INS5_IJNSA_ILi8EEESF_EEENS5_IJSF_SB_EEEEEEEvNS4_8identityESX_S17_vS18_EENS_8epilogue10collective18CollectiveEpilogueINS1A_23Sm100TmaWarpSpecializedILi2ELi2ELi64ELb0ELb0EEEJSG_NS5_IJNSQ_ISE_SB_EENSQ_ISF_SB_EEEEEaSH_aSH_NS1A_6fusion15FusionCallbacksIS1E_NS1I_17LinearCombinationIaiaiLNS_15FloatRoundStyleE2EEESG_S1H_JEEENS4_5SM1004TMEM4LOAD26SM100_TMEM_LOAD_32dp32b64xESX_S17_NS4_39AutoVectorizingCopyWithAssumedAlignmentILi128EEENS4_14SM90_TMA_STOREES17_S1T_S1T_EEEvvEEEEvNT_6ParamsE) ;  /* 0xffffff7002b47950 */ /* 0x000fea0003c3ffff */
.L_x_144:
[----:B------:R-:W-:-:S00]  /*8d30*/  BRA `(.L_x_144) ;  /* 0xfffffffc00fc7947 */ /* 0x000fc0000383ffff */
[----:B------:R-:W-:-:S00]  /*8d40*/  NOP ;  /* 0x0000000000007918 */ /* 0x000fc00000000000 */
        /* <DEDUP_REMOVED lines=11> */
.L_x_145:


//--------------------- .nv.global.init           --------------------------
	.section	.nv.global.init,"aw",@progbits
.nv.global.init:
	.type		$str$27,@object
	.size		$str$27,($str$28 - $str$27)
$str$27:
        /*0000*/ 	.byte	0x28, 0x61, 0x64, 0x64, 0x72, 0x65, 0x73, 0x73, 0x20, 0x26, 0x20, 0x6d, 0x61, 0x73, 0x6b, 0x29
        /*0010*/ 	.byte	0x20, 0x3d, 0x3d, 0x20, 0x30, 0x00
	.type		$str$28,@object
	.size		$str$28,($str$26 - $str$28)
$str$28:
        /*0016*/ 	.byte	0x2f, 0x74, 0x6d, 0x70, 0x2f, 0x63, 0x75, 0x74, 0x6c, 0x61, 0x73, 0x73, 0x5f, 0x73, 0x77, 0x65
        /*0026*/ 	.byte	0x65, 0x70, 0x5f, 0x73, 0x72, 0x63, 0x2f, 0x69, 0x6e, 0x63, 0x6c, 0x75, 0x64, 0x65, 0x2f, 0x63
        /*0036*/ 	.byte	0x75, 0x74, 0x65, 0x2f, 0x70, 0x6f, 0x69, 0x6e, 0x74, 0x65, 0x72, 0x5f, 0x66, 0x6c, 0x61, 0x67
        /*0046*/ 	.byte	0x67, 0x65, 0x64, 0x2e, 0x68, 0x70, 0x70, 0x00
	.type		$str$26,@object
	.size		$str$26,($str$25 - $str$26)
$str$26:
        /*004e*/ 	.byte	0x2f, 0x74, 0x6d, 0x70, 0x2f, 0x63, 0x75, 0x74, 0x6c, 0x61, 0x73, 0x73, 0x5f, 0x73, 0x77, 0x65
        /*005e*/ 	.byte	0x65, 0x70, 0x5f, 0x73, 0x72, 0x63, 0x2f, 0x69, 0x6e, 0x63, 0x6c, 0x75, 0x64, 0x65, 0x2f, 0x63
        /*006e*/ 	.byte	0x75, 0x74, 0x65, 0x2f, 0x61, 0x74, 0x6f, 0x6d, 0x2f, 0x63, 0x6f, 0x70, 0x79, 0x5f, 0x74, 0x72
        /*007e*/ 	.byte	0x61, 0x69, 0x74, 0x73, 0x5f, 0x73, 0x6d, 0x31, 0x30, 0x30, 0x2e, 0x68, 0x70, 0x70, 0x00
	.type		$str$25,@object
	.size		$str$25,(__unnamed_1 - $str$25)
$str$25:
        /*008d*/ 	.byte	0x28, 0x28, 0x75, 0x69, 0x6e, 0x74, 0x33, 0x32, 0x5f, 0x74, 0x28, 0x74, 0x68, 0x72, 0x65, 0x61
        /*009d*/ 	.byte	0x64, 0x49, 0x64, 0x78, 0x2e, 0x78, 0x29, 0x20, 0x2f, 0x20, 0x33, 0x32, 0x29, 0x20, 0x25, 0x20
        /*00ad*/ 	.byte	0x34, 0x29, 0x20, 0x3d, 0x3d, 0x20, 0x28, 0x28, 0x28, 0x74, 0x6d, 0x65, 0x6d, 0x5f, 0x61, 0x64
        /*00bd*/ 	.byte	0x64, 0x72, 0x20, 0x3e, 0x3e, 0x20, 0x31, 0x36, 0x29, 0x20, 0x2f, 0x20, 0x33, 0x32, 0x29, 0x20
        /*00cd*/ 	.byte	0x25, 0x20, 0x34, 0x29, 0x00
	.type		__unnamed_1,@object
	.size		__unnamed_1,(__unnamed_2 - __unnamed_1)
__unnamed_1:
        /*00d2*/ 	.byte	0x61, 0x75, 0x74, 0x6f, 0x20, 0x63, 0x75, 0x74, 0x65, 0x3a, 0x3a, 0x61, 0x73, 0x5f, 0x70, 0x6f
        /* <DEDUP_REMOVED lines=24> */
        /*0262*/ 	.byte	0x5d, 0x00
	.type		__unnamed_2,@object
	.size		__unnamed_2,(.L_2 - __unnamed_2)
__unnamed_2:
        /* <DEDUP_REMOVED lines=42> */
        /*0504*/ 	.byte	0x43, 0x3c, 0x30, 0x3e, 0x3e, 0x3e, 0x3e, 0x5d, 0x00
.L_2:


//--------------------- .nv.shared._ZN7cutlass13device_kernelINS_4gemm6kernel13GemmUniversalIN4cute5tupleIJiiiiEEENS1_10collective13CollectiveMmaINS1_35MainloopSm100TmaUmmaWarpSpecializedILi5ELi2ELi4ENS5_IJNS4_1CILi1EEESB_SB_EEEEENS5_IJNSA_ILi128EEESE_NSA_ILi64EEEEEEaNS5_IJlSB_lEEEaSH_NS4_8TiledMMAINS4_8MMA_AtomIJNS4_15SM100_MMA_S8_SSIaaiLi128ELi128ELNS4_4UMMA5MajorE0ELSM_0ELNSL_8SaturateE0EEEEEENS4_6LayoutISC_NS5_IJNSA_ILi0EEESR_SR_EEEEENS5_IJNS4_10UnderscoreESU_SU_EEEEENS4_13SM90_TMA_LOADENS4_14ComposedLayoutINS4_7SwizzleILi2ELi4ELi3EEENS4_18smem_ptr_flag_bitsILi8EEENSQ_INS5_IJNSA_ILi8EEESF_EEENS5_IJSF_SB_EEEEEEEvNS4_8identityESX_S17_vS18_EENS_8epilogue10collective18CollectiveEpilogueINS1A_23Sm100TmaWarpSpecializedILi2ELi2ELi64ELb0ELb0EEEJSG_NS5_IJNSQ_ISE_SB_EENSQ_ISF_SB_EEEEEaSH_aSH_NS1A_6fusion15FusionCallbacksIS1E_NS1I_17LinearCombinationIaiaiLNS_15FloatRoundStyleE2EEESG_S1H_JEEENS4_5SM1004TMEM4LOAD26SM100_TMEM_LOAD_32dp32b64xESX_S17_NS4_39AutoVectorizingCopyWithAssumedAlignmentILi128EEENS4_14SM90_TMA_STOREES17_S1T_S1T_EEEvvEEEEvNT_6ParamsE --------------------------
	.section	.nv.shared._ZN7cutlass13device_kernelINS_4gemm6kernel13GemmUniversalIN4cute5tupleIJiiiiEEENS1_10collective13CollectiveMmaINS1_35MainloopSm100TmaUmmaWarpSpecializedILi5ELi2ELi4ENS5_IJNS4_1CILi1EEESB_SB_EEEEENS5_IJNSA_ILi128EEESE_NSA_ILi64EEEEEEaNS5_IJlSB_lEEEaSH_NS4_8TiledMMAINS4_8MMA_AtomIJNS4_15SM100_MMA_S8_SSIaaiLi128ELi128ELNS4_4UMMA5MajorE0ELSM_0ELNSL_8SaturateE0EEEEEENS4_6LayoutISC_NS5_IJNSA_ILi0EEESR_SR_EEEEENS5_IJNS4_10UnderscoreESU_SU_EEEEENS4_13SM90_TMA_LOADENS4_14ComposedLayoutINS4_7SwizzleILi2ELi4ELi3EEENS4_18smem_ptr_flag_bitsILi8EEENSQ_INS5_IJNSA_ILi8EEESF_EEENS5_IJSF_SB_EEEEEEEvNS4_8identityESX_S17_vS18_EENS_8epilogue10collective18CollectiveEpilogueINS1A_23Sm100TmaWarpSpecializedILi2ELi2ELi64ELb0ELb0EEEJSG_NS5_IJNSQ_ISE_SB_EENSQ_ISF_SB_EEEEEaSH_aSH_NS1A_6fusion15FusionCallbacksIS1E_NS1I_17LinearCombinationIaiaiLNS_15FloatRoundStyleE2EEESG_S1H_JEEENS4_5SM1004TMEM4LOAD26SM100_TMEM_LOAD_32dp32b64xESX_S17_NS4_39AutoVectorizingCopyWithAssumedAlignmentILi128EEENS4_14SM90_TMA_STOREES17_S1T_S1T_EEEvvEEEEvNT_6ParamsE,"aw",@nobits
	.sectionflags	@""
	.align	16
	.zero		1024


//--------------------- .nv.shared.reserved.0     --------------------------
	.section	.nv.shared.reserved.0,"aw",@nobits
	.weak		__nv_reservedSMEM_offset_0_alias
	.size		__nv_reservedSMEM_offset_0_alias, 0, 64
	.other		__nv_reservedSMEM_offset_0_alias,@"STO_CUDA_RESERVED_SHARED STV_DEFAULT"
__nv_reservedSMEM_offset_0_alias:
	.zero		0
.nv.shared.reserved.0:
	.zero		64
	.weak		__nv_reservedSMEM_tcgen05_partition
	.type		__nv_reservedSMEM_tcgen05_partition,@object
	.size		__nv_reservedSMEM_tcgen05_partition,(.L_0 - __nv_reservedSMEM_tcgen05_partition)
__nv_reservedSMEM_tcgen05_partition:
	.zero		32
.L_0:


//--------------------- .nv.global                --------------------------
	.section	.nv.global,"aw",@nobits
.nv.global:
	.type		_ZN40_INTERNAL_b735d9f2_4_k_cu_1bec45d7_190204cute1_E,@object
	.size		_ZN40_INTERNAL_b735d9f2_4_k_cu_1bec45d7_190204cute1_E,(_ZN40_INTERNAL_b735d9f2_4_k_cu_1bec45d7_190204cuda3std3__45__cpo6cbeginE - _ZN40_INTERNAL_b735d9f2_4_k_cu_1bec45d7_190204cute1_E)
_ZN40_INTERNAL_b735d9f2_4_k_cu_1bec45d7_190204cute1_E:
	.zero		1
	.type		_ZN40_INTERNAL_b735d9f2_4_k_cu_1bec45d7_190204cuda3std3__45__cpo6cbeginE,@object
	.size		_ZN40_INTERNAL_b735d9f2_4_k_cu_1bec45d7_190204cuda3std3__45__cpo6cbeginE,(_ZN40_INTERNAL_b735d9f2_4_k_cu_1bec45d7_190204cuda3std3__48in_placeE - _ZN40_INTERNAL_b735d9f2_4_k_cu_1bec45d7_190204cuda3std3__45__cpo6cbeginE)
_ZN40_INTERNAL_b735d9f2_4_k_cu_1bec45d7_190204cuda3std3__45__cpo6cbeginE:
	.zero		1
	.type		_ZN40_INTERNAL_b735d9f2_4_k_cu_1bec45d7_190204cuda3std3__48in_placeE,@object
	.size		_ZN40_INTERNAL_b735d9f2_4_k_cu_1bec45d7_190204cuda3std3__48in_placeE,(_ZN40_INTERNAL_b735d9f2_4_k_cu_1bec45d7_190204cuda3std6ranges3__45__cpo9iter_moveE - _ZN40_INTERNAL_b735d9f2_4_k_cu_1bec45d7_190204cuda3std3__48in_placeE)
_ZN40_INTERNAL_b735d9f2_4_k_cu_1bec45d7_190204cuda3std3__48in_placeE:
	.zero		1
	.type		_ZN40_INTERNAL_b735d9f2_4_k_cu_1bec45d7_190204cuda3std6ranges3__45__cpo9iter_moveE,@object
	.size		_ZN40_INTERNAL_b735d9f2_4_k_cu_1bec45d7_190204cuda3std6ranges3__45__cpo9iter_moveE,(_ZN40_INTERNAL_b735d9f2_4_k_cu_1bec45d7_190204cuda3std3__45__cpo5beginE - _ZN40_INTERNAL_b735d9f2_4_k_cu_1bec45d7_190204cuda3std6ranges3__45__cpo9iter_moveE)
_ZN40_INTERNAL_b735d9f2_4_k_cu_1bec45d7_190204cuda3std6ranges3__45__cpo9iter_moveE:
	.zero		1
	.type		_ZN40_INTERNAL_b735d9f2_4_k_cu_1bec45d7_190204cuda3std3__45__cpo5beginE,@object
	.size		_ZN40_INTERNAL_b735d9f2_4_k_cu_1bec45d7_190204cuda3std3__45__cpo5beginE,(_ZN40_INTERNAL_b735d9f2_4_k_cu_1bec45d7_190204cuda3std3__442_GLOBAL__N__b735d9f2_4_k_cu_1bec45d7_190206ignoreE - _ZN40_INTERNAL_b735d9f2_4_k_cu_1bec45d7_190204cuda3std3__45__cpo5beginE)
_ZN40_INTERNAL_b735d9f2_4_k_cu_1bec45d7_190204cuda3std3__45__cpo5beginE:
	.zero		1
	.type		_ZN40_INTERNAL_b735d9f2_4_k_cu_1bec45d7_190204cuda3std3__442_GLOBAL__N__b735d9f2_4_k_cu_1bec45d7_190206ignoreE,@object
	.size		_ZN40_INTERNAL_b735d9f2_4_k_cu_1bec45d7_190204cuda3std3__442_GLOBAL__N__b735d9f2_4_k_cu_1bec45d7_190206ignoreE,(_ZN40_INTERNAL_b735d9f2_4_k_cu_1bec45d7_190204cute7productE - _ZN40_INTERNAL_b735d9f2_4_k_cu_1bec45d7_190204cuda3std3__442_GLOBAL__N__b735d9f2_4_k_cu_1bec45d7_190206ignoreE)
_ZN40_INTERNAL_b735d9f2_4_k_cu_1bec45d7_190204cuda3std3__442_GLOBAL__N__b735d9f2_4_k_cu_1bec45d7_190206ignoreE:
	.zero		1
	.type		_ZN40_INTERNAL_b735d9f2_4_k_cu_1bec45d7_190204cute7productE,@object
	.size		_ZN40_INTERNAL_b735d9f2_4_k_cu_1bec45d7_190204cute7productE,(_ZN40_INTERNAL_b735d9f2_4_k_cu_1bec45d7_190204cuda3std3__45__cpo3endE - _ZN40_INTERNAL_b735d9f2_4_k_cu_1bec45d7_190204cute7productE)
_ZN40_INTERNAL_b735d9f2_4_k_cu_1bec45d7_190204cute7productE:
	.zero		1
	.type		_ZN40_INTERNAL_b735d9f2_4_k_cu_1bec45d7_190204cuda3std3__45__cpo3endE,@object
	.size		_ZN40_INTERNAL_b735d9f2_4_k_cu_1bec45d7_190204cuda3std3__45__cpo3endE,(_ZN40_INTERNAL_b735d9f2_4_k_cu_1bec45d7_190204cuda3std3__419piecewise_constructE - _ZN40_INTERNAL_b735d9f2_4_k_cu_1bec45d7_190204cuda3std3__45__cpo3endE)
_ZN40_INTERNAL_b735d9f2_4_k_cu_1bec45d7_190204cuda3std3__45__cpo3endE:
	.zero		1
	.type		_ZN40_INTERNAL_b735d9f2_4_k_cu_1bec45d7_190204cuda3std3__419piecewise_constructE,@object
	.size		_ZN40_INTERNAL_b735d9f2_4_k_cu_1bec45d7_190204cuda3std3__419piecewise_constructE,(_ZN40_INTERNAL_b735d9f2_4_k_cu_1bec45d7_190204cuda3std3__45__cpo4cendE - _ZN40_INTERNAL_b735d9f2_4_k_cu_1bec45d7_190204cuda3std3__419piecewise_constructE)
_ZN40_INTERNAL_b735d9f2_4_k_cu_1bec45d7_190204cuda3std3__419piecewise_constructE:
	.zero		1
	.type		_ZN40_INTERNAL_b735d9f2_4_k_cu_1bec45d7_190204cuda3std3__45__cpo4cendE,@object
	.size		_ZN40_INTERNAL_b735d9f2_4_k_cu_1bec45d7_190204cuda3std3__45__cpo4cendE,(_ZN40_INTERNAL_b735d9f2_4_k_cu_1bec45d7_190204cuda3std6ranges3__45__cpo4swapE - _ZN40_INTERNAL_b735d9f2_4_k_cu_1bec45d7_190204cuda3std3__45__cpo4cendE)
_ZN40_INTERNAL_b735d9f2_4_k_cu_1bec45d7_190204cuda3std3__45__cpo4cendE:
	.zero		1
	.type		_ZN40_INTERNAL_b735d9f2_4_k_cu_1bec45d7_190204cuda3std6ranges3__45__cpo4swapE,@object
	.size		_ZN40_INTERNAL_b735d9f2_4_k_cu_1bec45d7_190204cuda3std6ranges3__45__cpo4swapE,(.L_10 - _ZN40_INTERNAL_b735d9f2_4_k_cu_1bec45d7_190204cuda3std6ranges3__45__cpo4swapE)
_ZN40_INTERNAL_b735d9f2_4_k_cu_1bec45d7_190204cuda3std6ranges3__45__cpo4swapE:
	.zero		1
.L_10:


//--------------------- .nv.constant0._ZN7cutlass13device_kernelINS_4gemm6kernel13GemmUniversalIN4cute5tupleIJiiiiEEENS1_10collective13CollectiveMmaINS1_35MainloopSm100TmaUmmaWarpSpecializedILi5ELi2ELi4ENS5_IJNS4_1CILi1EEESB_SB_EEEEENS5_IJNSA_ILi128EEESE_NSA_ILi64EEEEEEaNS5_IJlSB_lEEEaSH_NS4_8TiledMMAINS4_8MMA_AtomIJNS4_15SM100_MMA_S8_SSIaaiLi128ELi128ELNS4_4UMMA5MajorE0ELSM_0ELNSL_8SaturateE0EEEEEENS4_6LayoutISC_NS5_IJNSA_ILi0EEESR_SR_EEEEENS5_IJNS4_10UnderscoreESU_SU_EEEEENS4_13SM90_TMA_LOADENS4_14ComposedLayoutINS4_7SwizzleILi2ELi4ELi3EEENS4_18smem_ptr_flag_bitsILi8EEENSQ_INS5_IJNSA_ILi8EEESF_EEENS5_IJSF_SB_EEEEEEEvNS4_8identityESX_S17_vS18_EENS_8epilogue10collective18CollectiveEpilogueINS1A_23Sm100TmaWarpSpecializedILi2ELi2ELi64ELb0ELb0EEEJSG_NS5_IJNSQ_ISE_SB_EENSQ_ISF_SB_EEEEEaSH_aSH_NS1A_6fusion15FusionCallbacksIS1E_NS1I_17LinearCombinationIaiaiLNS_15FloatRoundStyleE2EEESG_S1H_JEEENS4_5SM1004TMEM4LOAD26SM100_TMEM_LOAD_32dp32b64xESX_S17_NS4_39AutoVectorizingCopyWithAssumedAlignmentILi128EEENS4_14SM90_TMA_STOREES17_S1T_S1T_EEEvvEEEEvNT_6ParamsE --------------------------
	.section	.nv.constant0._ZN7cutlass13device_kernelINS_4gemm6kernel13GemmUniversalIN4cute5tupleIJiiiiEEENS1_10collective13CollectiveMmaINS1_35MainloopSm100TmaUmmaWarpSpecializedILi5ELi2ELi4ENS5_IJNS4_1CILi1EEESB_SB_EEEEENS5_IJNSA_ILi128EEESE_NSA_ILi64EEEEEEaNS5_IJlSB_lEEEaSH_NS4_8TiledMMAINS4_8MMA_AtomIJNS4_15SM100_MMA_S8_SSIaaiLi128ELi128ELNS4_4UMMA5MajorE0ELSM_0ELNSL_8SaturateE0EEEEEENS4_6LayoutISC_NS5_IJNSA_ILi0EEESR_SR_EEEEENS5_IJNS4_10UnderscoreESU_SU_EEEEENS4_13SM90_TMA_LOADENS4_14ComposedLayoutINS4_7SwizzleILi2ELi4ELi3EEENS4_18smem_ptr_flag_bitsILi8EEENSQ_INS5_IJNSA_ILi8EEESF_EEENS5_IJSF_SB_EEEEEEEvNS4_8identityESX_S17_vS18_EENS_8epilogue10collective18CollectiveEpilogueINS1A_23Sm100TmaWarpSpecializedILi2ELi2ELi64ELb0ELb0EEEJSG_NS5_IJNSQ_ISE_SB_EENSQ_ISF_SB_EEEEEaSH_aSH_NS1A_6fusion15FusionCallbacksIS1E_NS1I_17LinearCombinationIaiaiLNS_15FloatRoundStyleE2EEESG_S1H_JEEENS4_5SM1004TMEM4LOAD26SM100_TMEM_LOAD_32dp32b64xESX_S17_NS4_39AutoVectorizingCopyWithAssumedAlignmentILi128EEENS4_14SM90_TMA_STOREES17_S1T_S1T_EEEvvEEEEvNT_6ParamsE,"a",@progbits
	.sectionflags	@""
	.align	4
.nv.constant0._ZN7cutlass13device_kernelINS_4gemm6kernel13GemmUniversalIN4cute5tupleIJiiiiEEENS1_10collective13CollectiveMmaINS1_35MainloopSm100TmaUmmaWarpSpecializedILi5ELi2ELi4ENS5_IJNS4_1CILi1EEESB_SB_EEEEENS5_IJNSA_ILi128EEESE_NSA_ILi64EEEEEEaNS5_IJlSB_lEEEaSH_NS4_8TiledMMAINS4_8MMA_AtomIJNS4_15SM100_MMA_S8_SSIaaiLi128ELi128ELNS4_4UMMA5MajorE0ELSM_0ELNSL_8SaturateE0EEEEEENS4_6LayoutISC_NS5_IJNSA_ILi0EEESR_SR_EEEEENS5_IJNS4_10UnderscoreESU_SU_EEEEENS4_13SM90_TMA_LOADENS4_14ComposedLayoutINS4_7SwizzleILi2ELi4ELi3EEENS4_18smem_ptr_flag_bitsILi8EEENSQ_INS5_IJNSA_ILi8EEESF_EEENS5_IJSF_SB_EEEEEEEvNS4_8identityESX_S17_vS18_EENS_8epilogue10collective18CollectiveEpilogueINS1A_23Sm100TmaWarpSpecializedILi2ELi2ELi64ELb0ELb0EEEJSG_NS5_IJNSQ_ISE_SB_EENSQ_ISF_SB_EEEEEaSH_aSH_NS1A_6fusion15FusionCallbacksIS1E_NS1I_17LinearCombinationIaiaiLNS_15FloatRoundStyleE2EEESG_S1H_JEEENS4_5SM1004TMEM4LOAD26SM100_TMEM_LOAD_32dp32b64xESX_S17_NS4_39AutoVectorizingCopyWithAssumedAlignmentILi128EEENS4_14SM90_TMA_STOREES17_S1T_S1T_EEEvvEEEEvNT_6ParamsE:
	.zero		2944


//--------------------- SYMBOLS --------------------------

	.type		.nv.reservedSmem.offset0,@object
	.size		.nv.reservedSmem.offset0,0x4
	.type		.nv.reservedSmem.cap,@object
	.size		.nv.reservedSmem.cap,0x4
	.type		__assertfail,@function
